	.target	sm_90a

	.elftype	@"ET_EXEC"


//--------------------- .note.nv.tkinfo           --------------------------
	.section	.note.nv.tkinfo,"",@"SHT_NOTE"
	.sectionflags	@"SHF_NOTE_NV_TKINFO"
	.tkinfo
        /*0018*/ 	.word	0x00000002
        /*0030*/ 	.string	""
        /*0030*/ 	.string	"ptxas"
        /*0030*/ 	.string	"Cuda compilation tools, release 13.0, V13.0.88"
        /*0030*/ 	.string	"Build cuda_13.0.r13.0/compiler.36424714_0"
        /*0030*/ 	.string	"-v  -suppress-debug-info  -lineinfo  -arch sm_90a "



//--------------------- .note.nv.cuinfo           --------------------------
	.section	.note.nv.cuinfo,"",@"SHT_NOTE"
	.sectionflags	@"SHF_NOTE_NV_CUINFO"
        /*0018*/ 	.short	0x0002
        /*001a*/ 	.short	0x005a
        /*001c*/ 	.short	0x0082
	.zero		2


//--------------------- .nv.info                  --------------------------
	.section	.nv.info,"",@"SHT_CUDA_INFO"
	.align	4


	//----- nvinfo : EIATTR_REGCOUNT
	.align		4
        /*0000*/ 	.byte	0x04, 0x2f
        /*0002*/ 	.short	(.L_1 - .L_0)
	.align		4
.L_0:
        /*0004*/ 	.word	index@(gluon_wgmma)
        /*0008*/ 	.word	0x0000003a


	//----- nvinfo : EIATTR_FRAME_SIZE
	.align		4
.L_1:
        /*000c*/ 	.byte	0x04, 0x11
        /*000e*/ 	.short	(.L_3 - .L_2)
	.align		4
.L_2:
        /*0010*/ 	.word	index@(gluon_wgmma)
        /*0014*/ 	.word	0x00000000


	//----- nvinfo : EIATTR_MIN_STACK_SIZE
	.align		4
.L_3:
        /*0018*/ 	.byte	0x04, 0x12
        /*001a*/ 	.short	(.L_5 - .L_4)
	.align		4
.L_4:
        /*001c*/ 	.word	index@(gluon_wgmma)
        /*0020*/ 	.word	0x00000000
.L_5:


//--------------------- .nv.compat                --------------------------
	.section	.nv.compat,"",@"SHT_CUDA_COMPAT_INFO"
	.align	4
        /*0000*/ 	.byte	0x02, 0x09, 0x01, 0x00, 0x02, 0x02, 0x04, 0x00, 0x02, 0x05, 0x05, 0x00, 0x03, 0x07, 0x01, 0x01
        /*0010*/ 	.byte	0x02, 0x03, 0x03, 0x00, 0x02, 0x06, 0x01, 0x00, 0x04, 0x0b, 0x08, 0x00, 0x00, 0x00, 0x00, 0x00
        /*0020*/ 	.byte	0x00, 0x00, 0x00, 0x00


//--------------------- .nv.info.gluon_wgmma      --------------------------
	.section	.nv.info.gluon_wgmma,"",@"SHT_CUDA_INFO"
	.sectionflags	@""
	.align	4


	//----- nvinfo : EIATTR_CUDA_API_VERSION
	.align		4
        /*0000*/ 	.byte	0x04, 0x37
        /*0002*/ 	.short	(.L_7 - .L_6)
.L_6:
        /*0004*/ 	.word	0x00000082


	//----- nvinfo : EIATTR_KPARAM_INFO
	.align		4
.L_7:
        /*0008*/ 	.byte	0x04, 0x17
        /*000a*/ 	.short	(.L_9 - .L_8)
.L_8:
        /*000c*/ 	.word	0x00000000
        /*0010*/ 	.short	0x000a
        /*0012*/ 	.short	0x0048
        /*0014*/ 	.byte	0x00, 0xf4, 0x21, 0x00


	//----- nvinfo : EIATTR_KPARAM_INFO
	.align		4
.L_9:
        /*0018*/ 	.byte	0x04, 0x17
        /*001a*/ 	.short	(.L_11 - .L_10)
.L_10:
        /*001c*/ 	.word	0x00000000
        /*0020*/ 	.short	0x0009
        /*0022*/ 	.short	0x0040
        /*0024*/ 	.byte	0x00, 0xf4, 0x21, 0x00


	//----- nvinfo : EIATTR_KPARAM_INFO
	.align		4
.L_11:
        /*0028*/ 	.byte	0x04, 0x17
        /*002a*/ 	.short	(.L_13 - .L_12)
.L_12:
        /*002c*/ 	.word	0x00000000
        /*0030*/ 	.short	0x0008
        /*0032*/ 	.short	0x0038
        /*0034*/ 	.byte	0x00, 0xf0, 0x21, 0x00


	//----- nvinfo : EIATTR_KPARAM_INFO
	.align		4
.L_13:
        /*0038*/ 	.byte	0x04, 0x17
        /*003a*/ 	.short	(.L_15 - .L_14)
.L_14:
        /*003c*/ 	.word	0x00000000
        /*0040*/ 	.short	0x0007
        /*0042*/ 	.short	0x0030
        /*0044*/ 	.byte	0x00, 0xf0, 0x21, 0x00


	//----- nvinfo : EIATTR_KPARAM_INFO
	.align		4
.L_15:
        /*0048*/ 	.byte	0x04, 0x17
        /*004a*/ 	.short	(.L_17 - .L_16)
.L_16:
        /*004c*/ 	.word	0x00000000
        /*0050*/ 	.short	0x0006
        /*0052*/ 	.short	0x0028
        /*0054*/ 	.byte	0x00, 0xf0, 0x21, 0x00


	//----- nvinfo : EIATTR_KPARAM_INFO
	.align		4
.L_17:
        /*0058*/ 	.byte	0x04, 0x17
        /*005a*/ 	.short	(.L_19 - .L_18)
.L_18:
        /*005c*/ 	.word	0x00000000
        /*0060*/ 	.short	0x0005
        /*0062*/ 	.short	0x0020
        /*0064*/ 	.byte	0x00, 0xf0, 0x11, 0x00


	//----- nvinfo : EIATTR_KPARAM_INFO
	.align		4
.L_19:
        /*0068*/ 	.byte	0x04, 0x17
        /*006a*/ 	.short	(.L_21 - .L_20)
.L_20:
        /*006c*/ 	.word	0x00000000
        /*0070*/ 	.short	0x0004
        /*0072*/ 	.short	0x001c
        /*0074*/ 	.byte	0x00, 0xf0, 0x11, 0x00


	//----- nvinfo : EIATTR_KPARAM_INFO
	.align		4
.L_21:
        /*0078*/ 	.byte	0x04, 0x17
        /*007a*/ 	.short	(.L_23 - .L_22)
.L_22:
        /*007c*/ 	.word	0x00000000
        /*0080*/ 	.short	0x0003
        /*0082*/ 	.short	0x0018
        /*0084*/ 	.byte	0x00, 0xf0, 0x11, 0x00


	//----- nvinfo : EIATTR_KPARAM_INFO
	.align		4
.L_23:
        /*0088*/ 	.byte	0x04, 0x17
        /*008a*/ 	.short	(.L_25 - .L_24)
.L_24:
        /*008c*/ 	.word	0x00000000
        /*0090*/ 	.short	0x0002
        /*0092*/ 	.short	0x0010
        /*0094*/ 	.byte	0x00, 0xf4, 0x21, 0x00


	//----- nvinfo : EIATTR_KPARAM_INFO
	.align		4
.L_25:
        /*0098*/ 	.byte	0x04, 0x17
        /*009a*/ 	.short	(.L_27 - .L_26)
.L_26:
        /*009c*/ 	.word	0x00000000
        /*00a0*/ 	.short	0x0001
        /*00a2*/ 	.short	0x0008
        /*00a4*/ 	.byte	0x00, 0xf4, 0x21, 0x00


	//----- nvinfo : EIATTR_KPARAM_INFO
	.align		4
.L_27:
        /*00a8*/ 	.byte	0x04, 0x17
        /*00aa*/ 	.short	(.L_29 - .L_28)
.L_28:
        /*00ac*/ 	.word	0x00000000
        /*00b0*/ 	.short	0x0000
        /*00b2*/ 	.short	0x0000
        /*00b4*/ 	.byte	0x00, 0xf4, 0x21, 0x00


	//----- nvinfo : EIATTR_SPARSE_MMA_MASK
	.align		4
.L_29:
        /*00b8*/ 	.byte	0x03, 0x50
        /*00ba*/ 	.short	0x0000


	//----- nvinfo : EIATTR_MAXREG_COUNT
	.align		4
        /*00bc*/ 	.byte	0x03, 0x1b
        /*00be*/ 	.short	0x00ff


	//----- nvinfo : EIATTR_NUM_BARRIERS
	.align		4
        /*00c0*/ 	.byte	0x02, 0x4c
        /*00c2*/ 	.byte	0x01
	.zero		1


	//----- nvinfo : EIATTR_MERCURY_ISA_VERSION
	.align		4
        /*00c4*/ 	.byte	0x03, 0x5f
        /*00c6*/ 	.short	0x0101


	//----- nvinfo : EIATTR_INT_WARP_WIDE_INSTR_OFFSETS
	.align		4
        /*00c8*/ 	.byte	0x04, 0x31
        /*00ca*/ 	.short	(.L_31 - .L_30)


	//   ....[0]....
.L_30:
        /*00cc*/ 	.word	0x00001320


	//   ....[1]....
        /*00d0*/ 	.word	0x00001340


	//   ....[2]....
        /*00d4*/ 	.word	0x00001350


	//   ....[3]....
        /*00d8*/ 	.word	0x00001360


	//   ....[4]....
        /*00dc*/ 	.word	0x00001470


	//   ....[5]....
        /*00e0*/ 	.word	0x00001780


	//   ....[6]....
        /*00e4*/ 	.word	0x00001790


	//   ....[7]....
        /*00e8*/ 	.word	0x00001800


	//   ....[8]....
        /*00ec*/ 	.word	0x00001810


	//   ....[9]....
        /*00f0*/ 	.word	0x00001d60


	//   ....[10]....
        /*00f4*/ 	.word	0x00001d70


	//----- nvinfo : EIATTR_COOP_GROUP_MASK_REGIDS
	.align		4
.L_31:
        /*00f8*/ 	.byte	0x04, 0x29
        /*00fa*/ 	.short	(.L_33 - .L_32)


	//   ....[0]....
.L_32:
        /*00fc*/ 	.word	0xffffffff


	//   ....[1]....
        /*0100*/ 	.word	0xffffffff


	//   ....[2]....
        /*0104*/ 	.word	0xffffffff


	//----- nvinfo : EIATTR_COOP_GROUP_INSTR_OFFSETS
	.align		4
.L_33:
        /*0108*/ 	.byte	0x04, 0x28
        /*010a*/ 	.short	(.L_35 - .L_34)


	//   ....[0]....
.L_34:
        /*010c*/ 	.word	0x00000150


	//   ....[1]....
        /*0110*/ 	.word	0x00000700


	//   ....[2]....
        /*0114*/ 	.word	0x00000cf0


	//----- nvinfo : EIATTR_MBARRIER_INSTR_OFFSETS
	.align		4
.L_35:
        /*0118*/ 	.byte	0x04, 0x39
        /*011a*/ 	.short	(.L_37 - .L_36)


	//   ....[0]....
.L_36:
        /*011c*/ 	.word	0x000014d0
        /*0120*/ 	.word	0x000000ff
        /*0124*/ 	.word	0x0000c000
        /*0128*/ 	.short	0x0100
        /*012a*/ 	.byte	0x14
	.zero		1


	//   ....[1]....
        /*012c*/ 	.word	0x00001540
        /*0130*/ 	.word	0x000000ff
        /*0134*/ 	.word	0x0000c008
        /*0138*/ 	.short	0x0100
        /*013a*/ 	.byte	0x14
	.zero		1


	//   ....[2]....
        /*013c*/ 	.word	0x00001570
        /*0140*/ 	.word	0x000000ff
        /*0144*/ 	.word	0x0000c010
        /*0148*/ 	.short	0x0100
        /*014a*/ 	.byte	0x14
	.zero		1


	//   ....[3]....
        /*014c*/ 	.word	0x00001590
        /*0150*/ 	.word	0x000000ff
        /*0154*/ 	.word	0x0000c018
        /*0158*/ 	.short	0x0100
        /*015a*/ 	.byte	0x14
	.zero		1


	//   ....[4]....
        /*015c*/ 	.word	0x000018c0
        /*0160*/ 	.word	0x000000ff
        /*0164*/ 	.word	0x0000c000
        /*0168*/ 	.short	0x010a
        /*016a*/ 	.byte	0x12
	.zero		1


	//   ....[5]....
        /*016c*/ 	.word	0x00001c00
        /*0170*/ 	.word	0x000000ff
        /*0174*/ 	.word	0x0000c000
        /*0178*/ 	.short	0x0108
        /*017a*/ 	.byte	0x14
	.zero		1


	//   ....[6]....
        /*017c*/ 	.word	0x00001d20
        /*0180*/ 	.word	0x000000ff
        /*0184*/ 	.word	0x0000c008
        /*0188*/ 	.short	0x0108
        /*018a*/ 	.byte	0x14
	.zero		1


	//   ....[7]....
        /*018c*/ 	.word	0x00001da0
        /*0190*/ 	.word	0x000000ff
        /*0194*/ 	.word	0x0000c010
        /*0198*/ 	.short	0x0108
        /*019a*/ 	.byte	0x14
	.zero		1


	//   ....[8]....
        /*019c*/ 	.word	0x00001dc0
        /*01a0*/ 	.word	0x000000ff
        /*01a4*/ 	.word	0x0000c018
        /*01a8*/ 	.short	0x0108
        /*01aa*/ 	.byte	0x14
	.zero		1


	//   ....[9]....
        /*01ac*/ 	.word	0x00001e90
        /*01b0*/ 	.word	0x000000ff
        /*01b4*/ 	.word	0x0000c000
        /*01b8*/ 	.short	0x010a
        /*01ba*/ 	.byte	0x12
	.zero		1


	//----- nvinfo : EIATTR_NUM_MBARRIERS
	.align		4
.L_37:
        /*01bc*/ 	.byte	0x03, 0x38
        /*01be*/ 	.short	0x0004


	//----- nvinfo : EIATTR_EXIT_INSTR_OFFSETS
	.align		4
        /*01c0*/ 	.byte	0x04, 0x1c
        /*01c2*/ 	.short	(.L_39 - .L_38)


	//   ....[0]....
.L_38:
        /*01c4*/ 	.word	0x00001e80


	//----- nvinfo : EIATTR_REQNTID
	.align		4
.L_39:
        /*01c8*/ 	.byte	0x04, 0x10
        /*01ca*/ 	.short	(.L_41 - .L_40)
.L_40:
        /*01cc*/ 	.word	0x00000100
        /*01d0*/ 	.word	0x00000001
        /*01d4*/ 	.word	0x00000001


	//----- nvinfo : EIATTR_CRS_STACK_SIZE
	.align		4
.L_41:
        /*01d8*/ 	.byte	0x04, 0x1e
        /*01da*/ 	.short	(.L_43 - .L_42)
.L_42:
        /*01dc*/ 	.word	0x00000000


	//----- nvinfo : EIATTR_CBANK_PARAM_SIZE
	.align		4
.L_43:
        /*01e0*/ 	.byte	0x03, 0x19
        /*01e2*/ 	.short	0x0050


	//----- nvinfo : EIATTR_PARAM_CBANK
	.align		4
        /*01e4*/ 	.byte	0x04, 0x0a
        /*01e6*/ 	.short	(.L_45 - .L_44)
	.align		4
.L_44:
        /*01e8*/ 	.word	index@(.nv.constant0.gluon_wgmma)
        /*01ec*/ 	.short	0x0210
        /*01ee*/ 	.short	0x0050


	//----- nvinfo : EIATTR_SW_WAR
	.align		4
.L_45:
        /*01f0*/ 	.byte	0x04, 0x36
        /*01f2*/ 	.short	(.L_47 - .L_46)
.L_46:
        /*01f4*/ 	.word	0x00000008
.L_47:


//--------------------- .nv.callgraph             --------------------------
	.section	.nv.callgraph,"",@"SHT_CUDA_CALLGRAPH"
	.align	4
	.sectionentsize	8
	.align		4
        /*0000*/ 	.word	0x00000000
	.align		4
        /*0004*/ 	.word	0xffffffff
	.align		4
        /*0008*/ 	.word	0x00000000
	.align		4
        /*000c*/ 	.word	0xfffffffe
	.align		4
        /*0010*/ 	.word	0x00000000
	.align		4
        /*0014*/ 	.word	0xfffffffd
	.align		4
        /*0018*/ 	.word	0x00000000
	.align		4
        /*001c*/ 	.word	0xfffffffc


//--------------------- .text.gluon_wgmma         --------------------------
	.section	.text.gluon_wgmma,"ax",@progbits
	.align	128
        .global         gluon_wgmma
        .type           gluon_wgmma,@function
        .size           gluon_wgmma,(.L_x_52 - gluon_wgmma)
        .other          gluon_wgmma,@"STO_CUDA_ENTRY STV_DEFAULT"
gluon_wgmma:
.text.gluon_wgmma:
[----:B------:R-:W-:Y:S01]  /*0000*/  LDC R1, c[0x0][0x28] ;  /* 0x00000a00ff017b82 */ /* 0x000fe20000000800 */
[----:B------:R-:W1:Y:S07]  /*0010*/  S2R R0, SR_TID.X ;  /* 0x0000000000007919 */ /* 0x000e6e0000002100 */
[----:B------:R-:W2:Y:S01]  /*0020*/  S2UR UR4, SR_CgaCtaId ;  /* 0x00000000000479c3 */ /* 0x000ea20000008800 */
[----:B------:R-:W-:Y:S01]  /*0030*/  UMOV UR20, 0x400 ;  /* 0x0000040000147882 */ /* 0x000fe20000000000 */
[----:B------:R-:W-:Y:S01]  /*0040*/  ULDC UR6, c[0x0][0xc] ;  /* 0x0000030000067ab9 */ /* 0x000fe20000000800 */
[----:B------:R-:W-:Y:S01]  /*0050*/  ULDC.64 UR26, c[0x0][0x250] ;  /* 0x00009400001a7ab9 */ /* 0x000fe20000000a00 */
[----:B------:R-:W-:Y:S04]  /*0060*/  BSSY B0, `(.L_x_0) ;  /* 0x000001f000007945 */ /* 0x000fe80003800000 */
[----:B------:R-:W3:Y:S08]  /*0070*/  LDC R2, c[0x0][0x228] ;  /* 0x00008a00ff027b82 */ /* 0x000ef00000000800 */
[----:B------:R-:W4:Y:S08]  /*0080*/  LDC R8, c[0x0][0x230] ;  /* 0x00008c00ff087b82 */ /* 0x000f300000000800 */
[----:B------:R-:W-:Y:S01]  /*0090*/  S2UR UR28, SR_CTAID.Y ;  /* 0x00000000001c79c3 */ /* 0x000fe20000002600 */
[----:B--2---:R-:W-:-:S03]  /*00a0*/  ULEA UR20, UR4, UR20, 0x18 ;  /* 0x0000001404147291 */ /* 0x004fc6000f8ec03f */
[----:B------:R-:W-:Y:S01]  /*00b0*/  ULDC UR4, c[0x0][0x10] ;  /* 0x0000040000047ab9 */ /* 0x000fe20000000800 */
[----:B-1----:R-:W-:-:S03]  /*00c0*/  LOP3.LUT R6, R0, 0xff, RZ, 0xc0, !PT ;  /* 0x000000ff00067812 */ /* 0x002fc600078ec0ff */
[----:B------:R-:W1:Y:S01]  /*00d0*/  S2UR UR5, SR_CTAID.Z ;  /* 0x00000000000579c3 */ /* 0x000e620000002700 */
[----:B---3--:R-:W-:Y:S01]  /*00e0*/  VIADD R2, R2, 0xffffffff ;  /* 0xffffffff02027836 */ /* 0x008fe20000000000 */
[C---:B------:R-:W-:Y:S02]  /*00f0*/  ISETP.GE.U32.AND P0, PT, R6.reuse, 0x20, PT ;  /* 0x000000200600780c */ /* 0x040fe40003f06070 */
[C---:B------:R-:W-:Y:S02]  /*0100*/  ISETP.NE.U32.AND P2, PT, R6.reuse, RZ, PT ;  /* 0x000000ff0600720c */ /* 0x040fe40003f45070 */
[----:B------:R-:W-:Y:S02]  /*0110*/  LEA R11, R6, UR20, 0x2 ;  /* 0x00000014060b7c11 */ /* 0x000fe4000f8e10ff */
[----:B------:R-:W2:Y:S01]  /*0120*/  S2UR UR29, SR_CTAID.X ;  /* 0x00000000001d79c3 */ /* 0x000ea20000002500 */
[----:B----4-:R-:W-:-:S06]  /*0130*/  VIADD R9, R8, 0xffffffff ;  /* 0xffffffff08097836 */ /* 0x010fcc0000000000 */
[----:B------:R3:W-:Y:S01]  /*0140*/  @!P0 STS [R11], RZ ;  /* 0x000000ff0b008388 */ /* 0x0007e20000000800 */
[----:B------:R-:W-:-:S03]  /*0150*/  NOP ;  /* 0x0000000000007918 */ /* 0x000fc60000000000 */
[----:B------:R3:W-:Y:S01]  /*0160*/  @!P2 STS [UR20+0x24], R2 ;  /* 0x00002402ff00a988 */ /* 0x0007e20008000814 */
[----:B-1----:R-:W-:-:S03]  /*0170*/  UIMAD UR4, UR5, UR4, UR28 ;  /* 0x00000004050472a4 */ /* 0x002fc6000f8e021c */
[----:B------:R3:W-:Y:S01]  /*0180*/  @!P2 STS [UR20+0x20], R9 ;  /* 0x00002009ff00a988 */ /* 0x0007e20008000814 */
[----:B--2---:R-:W-:-:S04]  /*0190*/  UIMAD UR4, UR4, UR6, UR29 ;  /* 0x00000006040472a4 */ /* 0x004fc8000f8e021d */
[----:B------:R-:W-:-:S03]  /*01a0*/  UIMAD UR5, UR4, 0x180, URZ ;  /* 0x00000180040578a4 */ /* 0x000fc6000f8e023f */
[----:B------:R-:W-:Y:S01]  /*01b0*/  UMOV UR4, URZ ;  /* 0x0000003f00047c82 */ /* 0x000fe20008000000 */
[----:B------:R-:W-:-:S04]  /*01c0*/  UIADD3 UR22, UP0, UR5, UR26, URZ ;  /* 0x0000001a05167290 */ /* 0x000fc8000ff1e03f */
[----:B------:R-:W-:Y:S01]  /*01d0*/  ULEA.HI.X.SX32 UR23, UR5, UR27, 0x1, UP0 ;  /* 0x0000001b05177291 */ /* 0x000fe200080f0e3f */
[----:B---3--:R-:W-:Y:S11]  /*01e0*/  @P2 BRA `(.L_x_1) ;  /* 0x0000000000182947 */ /* 0x008ff60003800000 */
[----:B------:R-:W1:Y:S01]  /*01f0*/  LDS R3, [UR20+0x8] ;  /* 0x00000814ff037984 */ /* 0x000e620008000800 */
[----:B------:R-:W2:Y:S01]  /*0200*/  LDC.64 R12, c[0x0][0x210] ;  /* 0x00008400ff0c7b82 */ /* 0x000ea20000000a00 */
[----:B------:R-:W-:Y:S02]  /*0210*/  IMAD.MOV.U32 R4, RZ, RZ, 0x70 ;  /* 0x00000070ff047424 */ /* 0x000fe400078e00ff */
[----:B--2---:R2:W-:Y:S03]  /*0220*/  STS.64 [UR20], R12 ;  /* 0x0000000cff007988 */ /* 0x0045e60008000a14 */
[----:B-1----:R-:W-:-:S05]  /*0230*/  LOP3.LUT R3, R3, 0x10, R4, 0xd8, !PT ;  /* 0x0000001003037812 */ /* 0x002fca00078ed804 */
[----:B------:R2:W-:Y:S02]  /*0240*/  STS [UR20+0x8], R3 ;  /* 0x00000803ff007988 */ /* 0x0005e40008000814 */
.L_x_1:
[----:B------:R-:W-:Y:S05]  /*0250*/  BSYNC B0 ;  /* 0x0000000000007941 */ /* 0x000fea0003800000 */
.L_x_0:
[----:B------:R-:W-:Y:S04]  /*0260*/  BSSY B0, `(.L_x_2) ;  /* 0x000000a000007945 */ /* 0x000fe80003800000 */
[----:B------:R-:W-:Y:S05]  /*0270*/  @P2 BRA `(.L_x_3) ;  /* 0x0000000000202947 */ /* 0x000fea0003800000 */
[----:B--2---:R-:W1:Y:S01]  /*0280*/  LDS R3, [UR20+0x34] ;  /* 0x00003414ff037984 */ /* 0x004e620008000800 */
[----:B------:R-:W-:Y:S02]  /*0290*/  IMAD.MOV.U32 R4, RZ, RZ, 0x1f000000 ;  /* 0x1f000000ff047424 */ /* 0x000fe400078e00ff */
[----:B------:R-:W-:Y:S01]  /*02a0*/  @!P2 IMAD.MOV.U32 R5, RZ, RZ, 0x3f ;  /* 0x0000003fff05a424 */ /* 0x000fe200078e00ff */
[----:B------:R-:W2:Y:S02]  /*02b0*/  @!P2 LDS R10, [UR20+0x38] ;  /* 0x00003814ff0aa984 */ /* 0x000ea40008000800 */
[----:B-1----:R-:W-:Y:S02]  /*02c0*/  LOP3.LUT R3, R3, 0xff000000, R4, 0xb8, !PT ;  /* 0xff00000003037812 */ /* 0x002fe400078eb804 */
[----:B--2---:R-:W-:-:S03]  /*02d0*/  @!P2 LOP3.LUT R4, R10, 0xff, R5, 0xb8, !PT ;  /* 0x000000ff0a04a812 */ /* 0x004fc600078eb805 */
[----:B------:R1:W-:Y:S04]  /*02e0*/  STS [UR20+0x34], R3 ;  /* 0x00003403ff007988 */ /* 0x0003e80008000814 */
[----:B------:R1:W-:Y:S02]  /*02f0*/  @!P2 STS [UR20+0x38], R4 ;  /* 0x00003804ff00a988 */ /* 0x0003e40008000814 */
.L_x_3:
[----:B------:R-:W-:Y:S05]  /*0300*/  BSYNC B0 ;  /* 0x0000000000007941 */ /* 0x000fea0003800000 */
.L_x_2:
[----:B------:R-:W-:Y:S04]  /*0310*/  BSSY B0, `(.L_x_4) ;  /* 0x000000e000007945 */ /* 0x000fe80003800000 */
[----:B------:R-:W-:Y:S05]  /*0320*/  @P2 BRA `(.L_x_5) ;  /* 0x0000000000302947 */ /* 0x000fea0003800000 */
[----:B-1----:R-:W1:Y:S01]  /*0330*/  LDS R4, [UR20+0x34] ;  /* 0x00003414ff047984 */ /* 0x002e620008000800 */
[----:B--2---:R-:W2:Y:S03]  /*0340*/  LDC.64 R12, c[0x0][0x238] ;  /* 0x00008e00ff0c7b82 */ /* 0x004ea60000000a00 */
[----:B------:R-:W3:Y:S01]  /*0350*/  LDS R3, [UR20+0x1c] ;  /* 0x00001c14ff037984 */ /* 0x000ee20008000800 */
[C---:B--2---:R-:W-:Y:S01]  /*0360*/  SHF.L.U64.HI R10, R12.reuse, 0x1, R13 ;  /* 0x000000010c0a7819 */ /* 0x044fe2000001020d */
[----:B------:R-:W-:-:S03]  /*0370*/  IMAD.SHL.U32 R5, R12, 0x2, RZ ;  /* 0x000000020c057824 */ /* 0x000fc600078e00ff */
[--C-:B------:R-:W-:Y:S02]  /*0380*/  SHF.R.U32.HI R12, RZ, 0x4, R10.reuse ;  /* 0x00000004ff0c7819 */ /* 0x100fe4000001160a */
[----:B------:R-:W-:-:S05]  /*0390*/  SHF.R.U64 R5, R5, 0x4, R10 ;  /* 0x0000000405057819 */ /* 0x000fca000000120a */
[----:B------:R4:W-:Y:S01]  /*03a0*/  STS [UR20+0xc], R5 ;  /* 0x00000c05ff007988 */ /* 0x0009e20008000814 */
[----:B-1----:R-:W-:Y:S02]  /*03b0*/  LOP3.LUT R4, R4, 0x7, RZ, 0xb8, !PT ;  /* 0x0000000704047812 */ /* 0x002fe400078eb8ff */
[----:B---3--:R-:W-:-:S03]  /*03c0*/  LOP3.LUT R3, R3, 0xf, R12, 0xb8, !PT ;  /* 0x0000000f03037812 */ /* 0x008fc600078eb80c */
[----:B------:R4:W-:Y:S04]  /*03d0*/  STS [UR20+0x34], R4 ;  /* 0x00003404ff007988 */ /* 0x0009e80008000814 */
[----:B------:R4:W-:Y:S02]  /*03e0*/  STS [UR20+0x1c], R3 ;  /* 0x00001c03ff007988 */ /* 0x0009e40008000814 */
.L_x_5:
[----:B------:R-:W-:Y:S05]  /*03f0*/  BSYNC B0 ;  /* 0x0000000000007941 */ /* 0x000fea0003800000 */
.L_x_4:
[----:B------:R-:W-:Y:S04]  /*0400*/  BSSY B1, `(.L_x_6) ;  /* 0x000001a000017945 */ /* 0x000fe80003800000 */
[----:B------:R-:W-:Y:S04]  /*0410*/  BSSY B0, `(.L_x_7) ;  /* 0x0000015000007945 */ /* 0x000fe80003800000 */
[----:B------:R-:W-:Y:S05]  /*0420*/  @P2 BRA `(.L_x_8) ;  /* 0x0000000000202947 */ /* 0x000fea0003800000 */
[----:B-12-4-:R-:W1:Y:S02]  /*0430*/  LDS R3, [UR20+0x34] ;  /* 0x00003414ff037984 */ /* 0x016e640008000800 */
[----:B-1----:R-:W-:-:S05]  /*0440*/  LOP3.LUT R3, R3, 0x38, RZ, 0xb8, !PT ;  /* 0x0000003803037812 */ /* 0x002fca00078eb8ff */
[----:B------:R1:W-:Y:S01]  /*0450*/  STS [UR20+0x34], R3 ;  /* 0x00003403ff007988 */ /* 0x0003e20008000814 */
[----:B------:R-:W-:Y:S05]  /*0460*/  @P2 BRA `(.L_x_9) ;  /* 0x0000000000202947 */ /* 0x000fea0003800000 */
[----:B-1----:R-:W1:Y:S01]  /*0470*/  LDS R3, [UR20+0x8] ;  /* 0x00000814ff037984 */ /* 0x002e620008000800 */
[----:B------:R-:W-:-:S05]  /*0480*/  IMAD.MOV.U32 R4, RZ, RZ, 0x780 ;  /* 0x00000780ff047424 */ /* 0x000fca00078e00ff */
[----:B-1----:R-:W-:-:S05]  /*0490*/  LOP3.LUT R3, R3, 0x300, R4, 0xd8, !PT ;  /* 0x0000030003037812 */ /* 0x002fca00078ed804 */
[----:B------:R3:W-:Y:S02]  /*04a0*/  STS [UR20+0x8], R3 ;  /* 0x00000803ff007988 */ /* 0x0007e40008000814 */
.L_x_8:
[----:B------:R-:W-:Y:S05]  /*04b0*/  @P2 BRA `(.L_x_10) ;  /* 0x0000000000282947 */ /* 0x000fea0003800000 */
[----:B-1234-:R-:W1:Y:S02]  /*04c0*/  LDS R3, [UR20+0x8] ;  /* 0x00000814ff037984 */ /* 0x01ee640008000800 */
[----:B-1----:R-:W-:-:S05]  /*04d0*/  LOP3.LUT R3, R3, 0x1800, RZ, 0xb8, !PT ;  /* 0x0000180003037812 */ /* 0x002fca00078eb8ff */
[----:B------:R2:W-:Y:S02]  /*04e0*/  STS [UR20+0x8], R3 ;  /* 0x00000803ff007988 */ /* 0x0005e40008000814 */
.L_x_9:
[----:B------:R-:W-:Y:S05]  /*04f0*/  @P2 BREAK B0 ;  /* 0x0000000000002942 */ /* 0x000fea0003800000 */
[----:B------:R-:W-:Y:S05]  /*0500*/  @P2 BRA `(.L_x_11) ;  /* 0x0000000000242947 */ /* 0x000fea0003800000 */
[----:B------:R-:W3:Y:S01]  /*0510*/  LDS R4, [UR20+0x8] ;  /* 0x00000814ff047984 */ /* 0x000ee20008000800 */
[----:B-12---:R-:W-:-:S05]  /*0520*/  IMAD.MOV.U32 R3, RZ, RZ, 0x6000 ;  /* 0x00006000ff037424 */ /* 0x006fca00078e00ff */
[----:B---3--:R-:W-:-:S04]  /*0530*/  LOP3.LUT R3, R4, 0x4000, R3, 0xd8, !PT ;  /* 0x0000400004037812 */ /* 0x008fc800078ed803 */
[----:B------:R-:W-:-:S05]  /*0540*/  LOP3.LUT R3, R3, 0x400000, RZ, 0xb8, !PT ;  /* 0x0040000003037812 */ /* 0x000fca00078eb8ff */
[----:B------:R5:W-:Y:S02]  /*0550*/  STS [UR20+0x8], R3 ;  /* 0x00000803ff007988 */ /* 0x000be40008000814 */
.L_x_10:
[----:B------:R-:W-:Y:S05]  /*0560*/  BSYNC B0 ;  /* 0x0000000000007941 */ /* 0x000fea0003800000 */
.L_x_7:
[----:B-12345:R-:W1:Y:S02]  /*0570*/  @!P2 LDS R3, [UR20+0x8] ;  /* 0x00000814ff03a984 */ /* 0x03ee640008000800 */
[----:B-1----:R-:W-:-:S05]  /*0580*/  @!P2 LOP3.LUT R3, R3, 0x8000, RZ, 0xb8, !PT ;  /* 0x000080000303a812 */ /* 0x002fca00078eb8ff */
[----:B------:R3:W-:Y:S02]  /*0590*/  @!P2 STS [UR20+0x8], R3 ;  /* 0x00000803ff00a988 */ /* 0x0007e40008000814 */
.L_x_11:
[----:B------:R-:W-:Y:S05]  /*05a0*/  BSYNC B1 ;  /* 0x0000000000017941 */ /* 0x000fea0003800000 */
.L_x_6:
[----:B------:R-:W-:Y:S05]  /*05b0*/  WARPSYNC.ALL ;  /* 0x0000000000007948 */ /* 0x000fea0003800000 */
[----:B------:R-:W-:Y:S05]  /*05c0*/  @P0 BRA `(.L_x_12) ;  /* 0x0000000000280947 */ /* 0x000fea0003800000 */
[----:B-123--:R-:W1:Y:S01]  /*05d0*/  S2R R3, SR_LANEID ;  /* 0x0000000000037919 */ /* 0x00ee620000000000 */
[----:B------:R-:W-:Y:S05]  /*05e0*/  WARPSYNC.ALL ;  /* 0x0000000000007948 */ /* 0x000fea0003800000 */
[----:B-1----:R-:W-:-:S05]  /*05f0*/  IMAD.SHL.U32 R3, R3, 0x4, RZ ;  /* 0x0000000403037824 */ /* 0x002fca00078e00ff */
[----:B------:R-:W1:Y:S01]  /*0600*/  LDS R7, [R3+UR20] ;  /* 0x0000001403077984 */ /* 0x000e620008000800 */
[----:B------:R-:W-:-:S05]  /*0610*/  IADD3 R4, P1, R3, UR22, RZ ;  /* 0x0000001603047c10 */ /* 0x000fca000ff3e0ff */
[----:B------:R-:W-:-:S05]  /*0620*/  IMAD.X R5, RZ, RZ, UR23, P1 ;  /* 0x00000017ff057e24 */ /* 0x000fca00088e06ff */
[----:B-1----:R4:W5:Y:S01]  /*0630*/  ATOMG.E.EXCH.STRONG.GPU PT, RZ, [R4], R7 ;  /* 0x0000000704ff73a8 */ /* 0x00296200041ee100 */
[----:B------:R-:W-:-:S04]  /*0640*/  DEPBAR {5,4,3,2,1,0} ;  /* 0x0000003f0000791a */ /* 0x000fc80000000000 */
[----:B------:R4:W-:Y:S01]  /*0650*/  UTMACCTL.IV [UR22] ;  /* 0x00000000160079b9 */ /* 0x0009e20008000000 */
[----:B------:R-:W-:Y:S01]  /*0660*/  NOP ;  /* 0x0000000000007918 */ /* 0x000fe20000000000 */
.L_x_12:
[----:B------:R-:W-:Y:S05]  /*0670*/  @P0 BRA `(.L_x_13) ;  /* 0x00000000000c0947 */ /* 0x000fea0003800000 */
[----:B------:R0:W-:Y:S01]  /*0680*/  UTMACMDFLUSH ;  /* 0x00000000000079b7 */ /* 0x0001e20000000000 */
[----:B------:R-:W-:Y:S05]  /*0690*/  @P0 BRA `(.L_x_13) ;  /* 0x0000000000040947 */ /* 0x000fea0003800000 */
[----:B------:R-:W-:-:S04]  /*06a0*/  DEPBAR.LE SB0, 0x0 ;  /* 0x000080000000791a */ /* 0x000fc80000000000 */
.L_x_13:
[----:B------:R-:W-:Y:S05]  /*06b0*/  WARPSYNC.ALL ;  /* 0x0000000000007948 */ /* 0x000fea0003800000 */
[----:B-----5:R-:W-:Y:S06]  /*06c0*/  BAR.SYNC.DEFER_BLOCKING 0x0 ;  /* 0x0000000000007b1d */ /* 0x020fec0000010000 */
[----:B------:R-:W-:Y:S02]  /*06d0*/  BSSY B1, `(.L_x_14) ;  /* 0x000000b000017945 */ /* 0x000fe40003800000 */
[----:B------:R-:W-:Y:S06]  /*06e0*/  BAR.SYNC.DEFER_BLOCKING 0x0 ;  /* 0x0000000000007b1d */ /* 0x000fec0000010000 */
[----:B------:R5:W-:Y:S01]  /*06f0*/  @!P0 STS [R11], RZ ;  /* 0x000000ff0b008388 */ /* 0x000be20000000800 */
[----:B------:R-:W-:Y:S01]  /*0700*/  NOP ;  /* 0x0000000000007918 */ /* 0x000fe20000000000 */
[----:B------:R-:W-:Y:S05]  /*0710*/  @P2 BRA `(.L_x_15) ;  /* 0x0000000000182947 */ /* 0x000fea0003800000 */
[----:B-123--:R-:W1:Y:S01]  /*0720*/  LDS R3, [UR20+0x8] ;  /* 0x00000814ff037984 */ /* 0x00ee620008000800 */
[----:B------:R-:W2:Y:S01]  /*0730*/  LDC.64 R12, c[0x0][0x218] ;  /* 0x00008600ff0c7b82 */ /* 0x000ea20000000a00 */
[----:B----4-:R-:W-:Y:S02]  /*0740*/  IMAD.MOV.U32 R4, RZ, RZ, 0x70 ;  /* 0x00000070ff047424 */ /* 0x010fe400078e00ff */
[----:B--2---:R2:W-:Y:S03]  /*0750*/  STS.64 [UR20], R12 ;  /* 0x0000000cff007988 */ /* 0x0045e60008000a14 */
[----:B-1----:R-:W-:-:S05]  /*0760*/  LOP3.LUT R3, R3, 0x10, R4, 0xd8, !PT ;  /* 0x0000001003037812 */ /* 0x002fca00078ed804 */
[----:B------:R2:W-:Y:S02]  /*0770*/  STS [UR20+0x8], R3 ;  /* 0x00000803ff007988 */ /* 0x0005e40008000814 */
.L_x_15:
[----:B----4-:R-:W-:Y:S05]  /*0780*/  BSYNC B1 ;  /* 0x0000000000017941 */ /* 0x010fea0003800000 */
.L_x_14:
[----:B------:R-:W-:Y:S04]  /*0790*/  BSSY B2, `(.L_x_16) ;  /* 0x000000f000027945 */ /* 0x000fe80003800000 */
[----:B------:R-:W-:Y:S04]  /*07a0*/  BSSY B1, `(.L_x_17) ;  /* 0x000000c000017945 */ /* 0x000fe80003800000 */
[----:B------:R-:W-:Y:S05]  /*07b0*/  @P2 BRA `(.L_x_18) ;  /* 0x0000000000282947 */ /* 0x000fea0003800000 */
[----:B-123--:R-:W1:Y:S01]  /*07c0*/  LDS R3, [UR20+0x34] ;  /* 0x00003414ff037984 */ /* 0x00ee620008000800 */
[----:B------:R-:W-:Y:S01]  /*07d0*/  IMAD.MOV.U32 R4, RZ, RZ, 0x1f000000 ;  /* 0x1f000000ff047424 */ /* 0x000fe200078e00ff */
[----:B------:R-:W-:Y:S05]  /*07e0*/  @P2 BREAK B1 ;  /* 0x0000000000012942 */ /* 0x000fea0003800000 */
[----:B-1----:R-:W-:-:S05]  /*07f0*/  LOP3.LUT R3, R3, 0xff000000, R4, 0xb8, !PT ;  /* 0xff00000003037812 */ /* 0x002fca00078eb804 */
[----:B------:R1:W-:Y:S01]  /*0800*/  STS [UR20+0x34], R3 ;  /* 0x00003403ff007988 */ /* 0x0003e20008000814 */
[----:B------:R-:W-:Y:S05]  /*0810*/  @P2 BRA `(.L_x_19) ;  /* 0x0000000000182947 */ /* 0x000fea0003800000 */
[----:B------:R-:W2:Y:S01]  /*0820*/  LDS R4, [UR20+0x38] ;  /* 0x00003814ff047984 */ /* 0x000ea20008000800 */
[----:B-1----:R-:W-:-:S05]  /*0830*/  IMAD.MOV.U32 R3, RZ, RZ, 0x7f ;  /* 0x0000007fff037424 */ /* 0x002fca00078e00ff */
[----:B--2---:R-:W-:-:S05]  /*0840*/  LOP3.LUT R3, R4, 0xff, R3, 0xb8, !PT ;  /* 0x000000ff04037812 */ /* 0x004fca00078eb803 */
[----:B------:R4:W-:Y:S02]  /*0850*/  STS [UR20+0x38], R3 ;  /* 0x00003803ff007988 */ /* 0x0009e40008000814 */
.L_x_18:
[----:B------:R-:W-:Y:S05]  /*0860*/  BSYNC B1 ;  /* 0x0000000000017941 */ /* 0x000fea0003800000 */
.L_x_17:
[----:B------:R1:W-:Y:S02]  /*0870*/  @!P2 STS [UR20+0x20], R9 ;  /* 0x00002009ff00a988 */ /* 0x0003e40008000814 */
.L_x_19:
[----:B------:R-:W-:Y:S05]  /*0880*/  BSYNC B2 ;  /* 0x0000000000027941 */ /* 0x000fea0003800000 */
.L_x_16:
[----:B------:R-:W-:Y:S05]  /*0890*/  WARPSYNC.ALL ;  /* 0x0000000000007948 */ /* 0x000fea0003800000 */
[----:B-1234-:R-:W1:Y:S01]  /*08a0*/  LDC R3, c[0x0][0x22c] ;  /* 0x00008b00ff037b82 */ /* 0x01ee620000000800 */
[----:B------:R-:W-:Y:S01]  /*08b0*/  BSSY B2, `(.L_x_20) ;  /* 0x0000010000027945 */ /* 0x000fe20003800000 */
[----:B-1----:R-:W-:-:S05]  /*08c0*/  VIADD R3, R3, 0xffffffff ;  /* 0xffffffff03037836 */ /* 0x002fca0000000000 */
[----:B------:R1:W-:Y:S01]  /*08d0*/  @!P2 STS [UR20+0x24], R3 ;  /* 0x00002403ff00a988 */ /* 0x0003e20008000814 */
[----:B------:R-:W-:Y:S05]  /*08e0*/  @P2 BRA `(.L_x_21) ;  /* 0x0000000000302947 */ /* 0x000fea0003800000 */
[----:B------:R-:W2:Y:S01]  /*08f0*/  LDS R5, [UR20+0x34] ;  /* 0x00003414ff057984 */ /* 0x000ea20008000800 */
[----:B------:R-:W3:Y:S03]  /*0900*/  LDC.64 R12, c[0x0][0x240] ;  /* 0x00009000ff0c7b82 */ /* 0x000ee60000000a00 */
[----:B------:R-:W4:Y:S01]  /*0910*/  LDS R4, [UR20+0x1c] ;  /* 0x00001c14ff047984 */ /* 0x000f220008000800 */
[C---:B---3--:R-:W-:Y:S01]  /*0920*/  SHF.L.U64.HI R10, R12.reuse, 0x1, R13 ;  /* 0x000000010c0a7819 */ /* 0x048fe2000001020d */
[----:B------:R-:W-:-:S03]  /*0930*/  IMAD.SHL.U32 R7, R12, 0x2, RZ ;  /* 0x000000020c077824 */ /* 0x000fc600078e00ff */
[--C-:B------:R-:W-:Y:S02]  /*0940*/  SHF.R.U32.HI R9, RZ, 0x4, R10.reuse ;  /* 0x00000004ff097819 */ /* 0x100fe4000001160a */
[----:B------:R-:W-:-:S05]  /*0950*/  SHF.R.U64 R7, R7, 0x4, R10 ;  /* 0x0000000407077819 */ /* 0x000fca000000120a */
[----:B------:R3:W-:Y:S01]  /*0960*/  STS [UR20+0xc], R7 ;  /* 0x00000c07ff007988 */ /* 0x0007e20008000814 */
[----:B--2---:R-:W-:Y:S02]  /*0970*/  LOP3.LUT R5, R5, 0x7, RZ, 0xb8, !PT ;  /* 0x0000000705057812 */ /* 0x004fe400078eb8ff */
[----:B----4-:R-:W-:-:S03]  /*0980*/  LOP3.LUT R4, R4, 0xf, R9, 0xb8, !PT ;  /* 0x0000000f04047812 */ /* 0x010fc600078eb809 */
[----:B------:R3:W-:Y:S04]  /*0990*/  STS [UR20+0x34], R5 ;  /* 0x00003405ff007988 */ /* 0x0007e80008000814 */
[----:B------:R3:W-:Y:S02]  /*09a0*/  STS [UR20+0x1c], R4 ;  /* 0x00001c04ff007988 */ /* 0x0007e40008000814 */
.L_x_21:
[----:B------:R-:W-:Y:S05]  /*09b0*/  BSYNC B2 ;  /* 0x0000000000027941 */ /* 0x000fea0003800000 */
.L_x_20:
[----:B------:R-:W-:Y:S04]  /*09c0*/  BSSY B3, `(.L_x_22) ;  /* 0x000001a000037945 */ /* 0x000fe80003800000 */
[----:B------:R-:W-:Y:S04]  /*09d0*/  BSSY B2, `(.L_x_23) ;  /* 0x0000015000027945 */ /* 0x000fe80003800000 */
[----:B------:R-:W-:Y:S05]  /*09e0*/  @P2 BRA `(.L_x_24) ;  /* 0x0000000000202947 */ /* 0x000fea0003800000 */
[----:B---3--:R-:W2:Y:S02]  /*09f0*/  LDS R4, [UR20+0x34] ;  /* 0x00003414ff047984 */ /* 0x008ea40008000800 */
[----:B--2---:R-:W-:-:S05]  /*0a00*/  LOP3.LUT R4, R4, 0x38, RZ, 0xb8, !PT ;  /* 0x0000003804047812 */ /* 0x004fca00078eb8ff */
[----:B------:R2:W-:Y:S01]  /*0a10*/  STS [UR20+0x34], R4 ;  /* 0x00003404ff007988 */ /* 0x0005e20008000814 */
[----:B------:R-:W-:Y:S05]  /*0a20*/  @P2 BRA `(.L_x_25) ;  /* 0x0000000000202947 */ /* 0x000fea0003800000 */
[----:B--2---:R-:W2:Y:S01]  /*0a30*/  LDS R4, [UR20+0x8] ;  /* 0x00000814ff047984 */ /* 0x004ea20008000800 */
[----:B------:R-:W-:-:S05]  /*0a40*/  IMAD.MOV.U32 R5, RZ, RZ, 0x780 ;  /* 0x00000780ff057424 */ /* 0x000fca00078e00ff */
[----:B--2---:R-:W-:-:S05]  /*0a50*/  LOP3.LUT R4, R4, 0x300, R5, 0xd8, !PT ;  /* 0x0000030004047812 */ /* 0x004fca00078ed805 */
[----:B------:R2:W-:Y:S02]  /*0a60*/  STS [UR20+0x8], R4 ;  /* 0x00000804ff007988 */ /* 0x0005e40008000814 */
.L_x_24:
[----:B------:R-:W-:Y:S05]  /*0a70*/  @P2 BRA `(.L_x_26) ;  /* 0x0000000000282947 */ /* 0x000fea0003800000 */
[----:B--23--:R-:W2:Y:S02]  /*0a80*/  LDS R4, [UR20+0x8] ;  /* 0x00000814ff047984 */ /* 0x00cea40008000800 */
[----:B--2---:R-:W-:-:S05]  /*0a90*/  LOP3.LUT R4, R4, 0x1800, RZ, 0xb8, !PT ;  /* 0x0000180004047812 */ /* 0x004fca00078eb8ff */
[----:B------:R3:W-:Y:S02]  /*0aa0*/  STS [UR20+0x8], R4 ;  /* 0x00000804ff007988 */ /* 0x0007e40008000814 */
.L_x_25:
[----:B------:R-:W-:Y:S05]  /*0ab0*/  @P2 BREAK B2 ;  /* 0x0000000000022942 */ /* 0x000fea0003800000 */
[----:B------:R-:W-:Y:S05]  /*0ac0*/  @P2 BRA `(.L_x_27) ;  /* 0x0000000000242947 */ /* 0x000fea0003800000 */
[----:B--23--:R-:W2:Y:S01]  /*0ad0*/  LDS R4, [UR20+0x8] ;  /* 0x00000814ff047984 */ /* 0x00cea20008000800 */
[----:B------:R-:W-:-:S05]  /*0ae0*/  IMAD.MOV.U32 R5, RZ, RZ, 0x6000 ;  /* 0x00006000ff057424 */ /* 0x000fca00078e00ff */
[----:B--2---:R-:W-:-:S04]  /*0af0*/  LOP3.LUT R4, R4, 0x4000, R5, 0xd8, !PT ;  /* 0x0000400004047812 */ /* 0x004fc800078ed805 */
[----:B------:R-:W-:-:S05]  /*0b00*/  LOP3.LUT R4, R4, 0x400000, RZ, 0xb8, !PT ;  /* 0x0040000004047812 */ /* 0x000fca00078eb8ff */
[----:B------:R4:W-:Y:S02]  /*0b10*/  STS [UR20+0x8], R4 ;  /* 0x00000804ff007988 */ /* 0x0009e40008000814 */
.L_x_26:
[----:B------:R-:W-:Y:S05]  /*0b20*/  BSYNC B2 ;  /* 0x0000000000027941 */ /* 0x000fea0003800000 */
.L_x_23:
[----:B--234-:R-:W2:Y:S02]  /*0b30*/  @!P2 LDS R4, [UR20+0x8] ;  /* 0x00000814ff04a984 */ /* 0x01cea40008000800 */
[----:B--2---:R-:W-:-:S05]  /*0b40*/  @!P2 LOP3.LUT R4, R4, 0x8000, RZ, 0xb8, !PT ;  /* 0x000080000404a812 */ /* 0x004fca00078eb8ff */
[----:B------:R4:W-:Y:S02]  /*0b50*/  @!P2 STS [UR20+0x8], R4 ;  /* 0x00000804ff00a988 */ /* 0x0009e40008000814 */
.L_x_27:
[----:B------:R-:W-:Y:S05]  /*0b60*/  BSYNC B3 ;  /* 0x0000000000037941 */ /* 0x000fea0003800000 */
.L_x_22:
[----:B------:R-:W-:Y:S05]  /*0b70*/  WARPSYNC.ALL ;  /* 0x0000000000007948 */ /* 0x000fea0003800000 */
[----:B------:R-:W-:-:S04]  /*0b80*/  UIADD3 UR25, UR5, 0x80, URZ ;  /* 0x0000008005197890 */ /* 0x000fc8000fffe03f */
[----:B------:R-:W-:-:S04]  /*0b90*/  UIADD3 UR24, UP0, UR25, UR26, URZ ;  /* 0x0000001a19187290 */ /* 0x000fc8000ff1e03f */
[----:B------:R-:W-:Y:S01]  /*0ba0*/  ULEA.HI.X.SX32 UR25, UR25, UR27, 0x1, UP0 ;  /* 0x0000001b19197291 */ /* 0x000fe200080f0e3f */
[----:B------:R-:W-:Y:S11]  /*0bb0*/  @P0 BRA `(.L_x_28) ;  /* 0x0000000000280947 */ /* 0x000ff60003800000 */
[----:B--234-:R-:W2:Y:S01]  /*0bc0*/  S2R R4, SR_LANEID ;  /* 0x0000000000047919 */ /* 0x01cea20000000000 */
[----:B------:R-:W-:Y:S05]  /*0bd0*/  WARPSYNC.ALL ;  /* 0x0000000000007948 */ /* 0x000fea0003800000 */
[----:B--2---:R-:W-:-:S05]  /*0be0*/  IMAD.SHL.U32 R9, R4, 0x4, RZ ;  /* 0x0000000404097824 */ /* 0x004fca00078e00ff */
[----:B------:R-:W2:Y:S01]  /*0bf0*/  LDS R7, [R9+UR20] ;  /* 0x0000001409077984 */ /* 0x000ea20008000800 */
[----:B------:R-:W-:-:S05]  /*0c00*/  IADD3 R4, P1, R9, UR24, RZ ;  /* 0x0000001809047c10 */ /* 0x000fca000ff3e0ff */
[----:B------:R-:W-:-:S05]  /*0c10*/  IMAD.X R5, RZ, RZ, UR25, P1 ;  /* 0x00000019ff057e24 */ /* 0x000fca00088e06ff */
[----:B--2---:R2:W3:Y:S01]  /*0c20*/  ATOMG.E.EXCH.STRONG.GPU PT, RZ, [R4], R7 ;  /* 0x0000000704ff73a8 */ /* 0x0044e200041ee100 */
[----:B------:R-:W-:-:S04]  /*0c30*/  DEPBAR {5,4,3,2,1,0} ;  /* 0x0000003f0000791a */ /* 0x000fc80000000000 */
[----:B------:R2:W-:Y:S01]  /*0c40*/  UTMACCTL.IV [UR24] ;  /* 0x00000000180079b9 */ /* 0x0005e20008000000 */
[----:B------:R-:W-:Y:S01]  /*0c50*/  NOP ;  /* 0x0000000000007918 */ /* 0x000fe20000000000 */
.L_x_28:
[----:B------:R-:W-:Y:S05]  /*0c60*/  @P0 BRA `(.L_x_29) ;  /* 0x00000000000c0947 */ /* 0x000fea0003800000 */
[----:B------:R0:W-:Y:S01]  /*0c70*/  UTMACMDFLUSH ;  /* 0x00000000000079b7 */ /* 0x0001e20000000000 */
[----:B------:R-:W-:Y:S05]  /*0c80*/  @P0 BRA `(.L_x_29) ;  /* 0x0000000000040947 */ /* 0x000fea0003800000 */
[----:B------:R-:W-:-:S04]  /*0c90*/  DEPBAR.LE SB0, 0x0 ;  /* 0x000080000000791a */ /* 0x000fc80000000000 */
.L_x_29:
[----:B------:R-:W-:Y:S05]  /*0ca0*/  WARPSYNC.ALL ;  /* 0x0000000000007948 */ /* 0x000fea0003800000 */
[----:B---3--:R-:W-:Y:S06]  /*0cb0*/  BAR.SYNC.DEFER_BLOCKING 0x0 ;  /* 0x0000000000007b1d */ /* 0x008fec0000010000 */
[----:B------:R-:W-:Y:S02]  /*0cc0*/  BSSY B3, `(.L_x_30) ;  /* 0x000000b000037945 */ /* 0x000fe40003800000 */
[----:B------:R-:W-:Y:S06]  /*0cd0*/  BAR.SYNC.DEFER_BLOCKING 0x0 ;  /* 0x0000000000007b1d */ /* 0x000fec0000010000 */
[----:B------:R3:W-:Y:S01]  /*0ce0*/  @!P0 STS [R11], RZ ;  /* 0x000000ff0b008388 */ /* 0x0007e20000000800 */
[----:B------:R-:W-:Y:S01]  /*0cf0*/  NOP ;  /* 0x0000000000007918 */ /* 0x000fe20000000000 */
[----:B------:R-:W-:Y:S05]  /*0d00*/  @P2 BRA `(.L_x_31) ;  /* 0x0000000000182947 */ /* 0x000fea0003800000 */
[----:B--2-4-:R-:W2:Y:S01]  /*0d10*/  LDS R4, [UR20+0x8] ;  /* 0x00000814ff047984 */ /* 0x014ea20008000800 */
[----:B---3-5:R-:W3:Y:S01]  /*0d20*/  LDC.64 R10, c[0x0][0x220] ;  /* 0x00008800ff0a7b82 */ /* 0x028ee20000000a00 */
[----:B------:R-:W-:Y:S02]  /*0d30*/  IMAD.MOV.U32 R5, RZ, RZ, 0x70 ;  /* 0x00000070ff057424 */ /* 0x000fe400078e00ff */
[----:B---3--:R3:W-:Y:S03]  /*0d40*/  STS.64 [UR20], R10 ;  /* 0x0000000aff007988 */ /* 0x0087e60008000a14 */
[----:B--2---:R-:W-:-:S05]  /*0d50*/  LOP3.LUT R4, R4, 0x10, R5, 0xd8, !PT ;  /* 0x0000001004047812 */ /* 0x004fca00078ed805 */
[----:B------:R3:W-:Y:S02]  /*0d60*/  STS [UR20+0x8], R4 ;  /* 0x00000804ff007988 */ /* 0x0007e40008000814 */
.L_x_31:
[----:B--2---:R-:W-:Y:S05]  /*0d70*/  BSYNC B3 ;  /* 0x0000000000037941 */ /* 0x004fea0003800000 */
.L_x_30:
[----:B------:R-:W-:Y:S04]  /*0d80*/  BSSY B4, `(.L_x_32) ;  /* 0x0000011000047945 */ /* 0x000fe80003800000 */
[----:B------:R-:W-:Y:S04]  /*0d90*/  BSSY B3, `(.L_x_33) ;  /* 0x000000e000037945 */ /* 0x000fe80003800000 */
[----:B------:R-:W-:Y:S05]  /*0da0*/  @P2 BRA `(.L_x_34) ;  /* 0x0000000000242947 */ /* 0x000fea0003800000 */
[----:B---34-:R-:W2:Y:S01]  /*0db0*/  LDS R4, [UR20+0x34] ;  /* 0x00003414ff047984 */ /* 0x018ea20008000800 */
[----:B------:R-:W-:-:S05]  /*0dc0*/  IMAD.MOV.U32 R5, RZ, RZ, 0x3f000000 ;  /* 0x3f000000ff057424 */ /* 0x000fca00078e00ff */
[----:B--2---:R-:W-:-:S05]  /*0dd0*/  LOP3.LUT R4, R4, 0xff000000, R5, 0xb8, !PT ;  /* 0xff00000004047812 */ /* 0x004fca00078eb805 */
[----:B------:R2:W-:Y:S01]  /*0de0*/  STS [UR20+0x34], R4 ;  /* 0x00003404ff007988 */ /* 0x0005e20008000814 */
[----:B------:R-:W-:Y:S05]  /*0df0*/  @P2 BRA `(.L_x_35) ;  /* 0x00000000001c2947 */ /* 0x000fea0003800000 */
[----:B--2---:R-:W2:Y:S01]  /*0e00*/  LDS R4, [UR20+0x38] ;  /* 0x00003814ff047984 */ /* 0x004ea20008000800 */
[----:B------:R-:W-:-:S05]  /*0e10*/  IMAD.MOV.U32 R5, RZ, RZ, 0x3f ;  /* 0x0000003fff057424 */ /* 0x000fca00078e00ff */
[----:B--2---:R-:W-:-:S05]  /*0e20*/  LOP3.LUT R4, R4, 0xff, R5, 0xb8, !PT ;  /* 0x000000ff04047812 */ /* 0x004fca00078eb805 */
[----:B------:R2:W-:Y:S02]  /*0e30*/  STS [UR20+0x38], R4 ;  /* 0x00003804ff007988 */ /* 0x0005e40008000814 */
.L_x_34:
[----:B------:R-:W-:Y:S05]  /*0e40*/  @P2 BREAK B3 ;  /* 0x0000000000032942 */ /* 0x000fea0003800000 */
[----:B------:R-:W-:Y:S05]  /*0e50*/  @P2 BRA `(.L_x_36) ;  /* 0x00000000000c2947 */ /* 0x000fea0003800000 */
[----:B------:R1:W-:Y:S02]  /*0e60*/  STS [UR20+0x20], R3 ;  /* 0x00002003ff007988 */ /* 0x0003e40008000814 */
.L_x_35:
[----:B------:R-:W-:Y:S05]  /*0e70*/  BSYNC B3 ;  /* 0x0000000000037941 */ /* 0x000fea0003800000 */
.L_x_33:
[----:B------:R1:W-:Y:S02]  /*0e80*/  @!P2 STS [UR20+0x24], R2 ;  /* 0x00002402ff00a988 */ /* 0x0003e40008000814 */
.L_x_36:
[----:B------:R-:W-:Y:S05]  /*0e90*/  BSYNC B4 ;  /* 0x0000000000047941 */ /* 0x000fea0003800000 */
.L_x_32:
[----:B------:R-:W-:Y:S05]  /*0ea0*/  WARPSYNC.ALL ;  /* 0x0000000000007948 */ /* 0x000fea0003800000 */
[----:B------:R-:W-:Y:S04]  /*0eb0*/  BSSY B4, `(.L_x_37) ;  /* 0x000000e000047945 */ /* 0x000fe80003800000 */
[----:B------:R-:W-:Y:S05]  /*0ec0*/  @P2 BRA `(.L_x_38) ;  /* 0x0000000000302947 */ /* 0x000fea0003800000 */
[----:B-1----:R-:W1:Y:S01]  /*0ed0*/  LDS R3, [UR20+0x34] ;  /* 0x00003414ff037984 */ /* 0x002e620008000800 */
[----:B--234-:R-:W2:Y:S03]  /*0ee0*/  LDC.64 R4, c[0x0][0x248] ;  /* 0x00009200ff047b82 */ /* 0x01cea60000000a00 */
        /* <DEDUP_REMOVED lines=10> */
.L_x_38:
[----:B------:R-:W-:Y:S05]  /*0f90*/  BSYNC B4 ;  /* 0x0000000000047941 */ /* 0x000fea0003800000 */
.L_x_37:
[----:B------:R-:W-:Y:S04]  /*0fa0*/  BSSY B4, `(.L_x_39) ;  /* 0x000001a000047945 */ /* 0x000fe80003800000 */
[----:B------:R-:W-:Y:S04]  /*0fb0*/  BSSY B5, `(.L_x_40) ;  /* 0x0000015000057945 */ /* 0x000fe80003800000 */
[----:B------:R-:W-:Y:S05]  /*0fc0*/  @P2 BRA `(.L_x_41) ;  /* 0x0000000000202947 */ /* 0x000fea0003800000 */
[----:B-12---:R-:W1:Y:S02]  /*0fd0*/  LDS R2, [UR20+0x34] ;  /* 0x00003414ff027984 */ /* 0x006e640008000800 */
[----:B-1----:R-:W-:-:S05]  /*0fe0*/  LOP3.LUT R2, R2, 0x38, RZ, 0xb8, !PT ;  /* 0x0000003802027812 */ /* 0x002fca00078eb8ff */
[----:B------:R1:W-:Y:S01]  /*0ff0*/  STS [UR20+0x34], R2 ;  /* 0x00003402ff007988 */ /* 0x0003e20008000814 */
[----:B------:R-:W-:Y:S05]  /*1000*/  @P2 BRA `(.L_x_42) ;  /* 0x0000000000202947 */ /* 0x000fea0003800000 */
[----:B-1----:R-:W1:Y:S01]  /*1010*/  LDS R2, [UR20+0x8] ;  /* 0x00000814ff027984 */ /* 0x002e620008000800 */
[----:B------:R-:W-:-:S05]  /*1020*/  IMAD.MOV.U32 R3, RZ, RZ, 0x780 ;  /* 0x00000780ff037424 */ /* 0x000fca00078e00ff */
[----:B-1----:R-:W-:-:S05]  /*1030*/  LOP3.LUT R2, R2, 0x300, R3, 0xd8, !PT ;  /* 0x0000030002027812 */ /* 0x002fca00078ed803 */
[----:B------:R1:W-:Y:S02]  /*1040*/  STS [UR20+0x8], R2 ;  /* 0x00000802ff007988 */ /* 0x0003e40008000814 */
.L_x_41:
[----:B------:R-:W-:Y:S05]  /*1050*/  @P2 BRA `(.L_x_43) ;  /* 0x0000000000282947 */ /* 0x000fea0003800000 */
[----:B-12---:R-:W1:Y:S02]  /*1060*/  LDS R2, [UR20+0x8] ;  /* 0x00000814ff027984 */ /* 0x006e640008000800 */
[----:B-1----:R-:W-:-:S05]  /*1070*/  LOP3.LUT R2, R2, 0x1800, RZ, 0xb8, !PT ;  /* 0x0000180002027812 */ /* 0x002fca00078eb8ff */
[----:B------:R2:W-:Y:S02]  /*1080*/  STS [UR20+0x8], R2 ;  /* 0x00000802ff007988 */ /* 0x0005e40008000814 */
.L_x_42:
[----:B------:R-:W-:Y:S05]  /*1090*/  @P2 BREAK B5 ;  /* 0x0000000000052942 */ /* 0x000fea0003800000 */
[----:B------:R-:W-:Y:S05]  /*10a0*/  @P2 BRA `(.L_x_44) ;  /* 0x0000000000242947 */ /* 0x000fea0003800000 */
[----:B-12---:R-:W1:Y:S01]  /*10b0*/  LDS R2, [UR20+0x8] ;  /* 0x00000814ff027984 */ /* 0x006e620008000800 */
[----:B------:R-:W-:-:S05]  /*10c0*/  IMAD.MOV.U32 R3, RZ, RZ, 0x6000 ;  /* 0x00006000ff037424 */ /* 0x000fca00078e00ff */
[----:B-1----:R-:W-:-:S04]  /*10d0*/  LOP3.LUT R2, R2, 0x6000, R3, 0xd8, !PT ;  /* 0x0000600002027812 */ /* 0x002fc800078ed803 */
[----:B------:R-:W-:-:S05]  /*10e0*/  LOP3.LUT R2, R2, 0x400000, RZ, 0xb8, !PT ;  /* 0x0040000002027812 */ /* 0x000fca00078eb8ff */
[----:B------:R1:W-:Y:S02]  /*10f0*/  STS [UR20+0x8], R2 ;  /* 0x00000802ff007988 */ /* 0x0003e40008000814 */
.L_x_43:
[----:B------:R-:W-:Y:S05]  /*1100*/  BSYNC B5 ;  /* 0x0000000000057941 */ /* 0x000fea0003800000 */
.L_x_40:
[----:B-12---:R-:W1:Y:S02]  /*1110*/  @!P2 LDS R2, [UR20+0x8] ;  /* 0x00000814ff02a984 */ /* 0x006e640008000800 */
[----:B-1----:R-:W-:-:S05]  /*1120*/  @!P2 LOP3.LUT R2, R2, 0x8000, RZ, 0xb8, !PT ;  /* 0x000080000202a812 */ /* 0x002fca00078eb8ff */
[----:B------:R1:W-:Y:S02]  /*1130*/  @!P2 STS [UR20+0x8], R2 ;  /* 0x00000802ff00a988 */ /* 0x0003e40008000814 */
.L_x_44:
[----:B------:R-:W-:Y:S05]  /*1140*/  BSYNC B4 ;  /* 0x0000000000047941 */ /* 0x000fea0003800000 */
.L_x_39:
[----:B------:R-:W-:Y:S05]  /*1150*/  WARPSYNC.ALL ;  /* 0x0000000000007948 */ /* 0x000fea0003800000 */
[----:B------:R-:W-:Y:S01]  /*1160*/  UIADD3 UR5, UR5, 0x100, URZ ;  /* 0x0000010005057890 */ /* 0x000fe2000fffe03f */
[----:B------:R-:W-:Y:S01]  /*1170*/  ISETP.GE.AND P1, PT, R8, 0x1, PT ;  /* 0x000000010800780c */ /* 0x000fe20003f26270 */
[----:B------:R-:W-:Y:S01]  /*1180*/  IMAD.MOV.U32 R24, RZ, RZ, RZ ;  /* 0x000000ffff187224 */ /* 0x000fe200078e00ff */
[----:B------:R-:W-:Y:S01]  /*1190*/  SHF.R.U32.HI R7, RZ, 0x5, R0 ;  /* 0x00000005ff077819 */ /* 0x000fe20000011600 */
[----:B------:R-:W-:-:S04]  /*11a0*/  UIADD3 UR26, UP0, UR5, UR26, URZ ;  /* 0x0000001a051a7290 */ /* 0x000fc8000ff1e03f */
[----:B------:R-:W-:Y:S01]  /*11b0*/  ULEA.HI.X.SX32 UR27, UR5, UR27, 0x1, UP0 ;  /* 0x0000001b051b7291 */ /* 0x000fe200080f0e3f */
[----:B------:R-:W-:Y:S11]  /*11c0*/  @P0 BRA `(.L_x_45) ;  /* 0x0000000000280947 */ /* 0x000ff60003800000 */
[----:B-12---:R-:W3:Y:S01]  /*11d0*/  S2R R2, SR_LANEID ;  /* 0x0000000000027919 */ /* 0x006ee20000000000 */
[----:B------:R-:W-:Y:S05]  /*11e0*/  WARPSYNC.ALL ;  /* 0x0000000000007948 */ /* 0x000fea0003800000 */
[----:B---34-:R-:W-:-:S05]  /*11f0*/  IMAD.SHL.U32 R4, R2, 0x4, RZ ;  /* 0x0000000402047824 */ /* 0x018fca00078e00ff */
[----:B------:R-:W1:Y:S01]  /*1200*/  LDS R5, [R4+UR20] ;  /* 0x0000001404057984 */ /* 0x000e620008000800 */
[----:B------:R-:W-:-:S05]  /*1210*/  IADD3 R2, P3, R4, UR26, RZ ;  /* 0x0000001a04027c10 */ /* 0x000fca000ff7e0ff */
[----:B------:R-:W-:-:S05]  /*1220*/  IMAD.X R3, RZ, RZ, UR27, P3 ;  /* 0x0000001bff037e24 */ /* 0x000fca00098e06ff */
[----:B-1----:R1:W2:Y:S01]  /*1230*/  ATOMG.E.EXCH.STRONG.GPU PT, RZ, [R2], R5 ;  /* 0x0000000502ff73a8 */ /* 0x0022a200041ee100 */
[----:B------:R-:W-:-:S04]  /*1240*/  DEPBAR {5,4,3,2,1,0} ;  /* 0x0000003f0000791a */ /* 0x000fc80000000000 */
[----:B------:R1:W-:Y:S01]  /*1250*/  UTMACCTL.IV [UR26] ;  /* 0x000000001a0079b9 */ /* 0x0003e20008000000 */
[----:B------:R-:W-:Y:S01]  /*1260*/  NOP ;  /* 0x0000000000007918 */ /* 0x000fe20000000000 */
.L_x_45:
[----:B------:R-:W-:Y:S05]  /*1270*/  @P0 BRA `(.L_x_46) ;  /* 0x00000000000c0947 */ /* 0x000fea0003800000 */
[----:B------:R0:W-:Y:S01]  /*1280*/  UTMACMDFLUSH ;  /* 0x00000000000079b7 */ /* 0x0001e20000000000 */
[----:B------:R-:W-:Y:S05]  /*1290*/  @P0 BRA `(.L_x_46) ;  /* 0x0000000000040947 */ /* 0x000fea0003800000 */
[----:B------:R-:W-:-:S04]  /*12a0*/  DEPBAR.LE SB0, 0x0 ;  /* 0x000080000000791a */ /* 0x000fc80000000000 */
.L_x_46:
[----:B------:R-:W-:Y:S05]  /*12b0*/  WARPSYNC.ALL ;  /* 0x0000000000007948 */ /* 0x000fea0003800000 */
[----:B--2---:R-:W-:Y:S01]  /*12c0*/  BAR.SYNC.DEFER_BLOCKING 0x0 ;  /* 0x0000000000007b1d */ /* 0x004fe20000010000 */
[----:B------:R-:W-:Y:S01]  /*12d0*/  R2UR UR21, R7 ;  /* 0x00000000071572ca */ /* 0x000fe200000e0000 */
[----:B------:R-:W-:Y:S01]  /*12e0*/  USHF.L.U32 UR15, UR29, 0x6, URZ ;  /* 0x000000061d0f7899 */ /* 0x000fe2000800063f */
[----:B------:R-:W-:Y:S01]  /*12f0*/  IMAD.MOV.U32 R25, RZ, RZ, RZ ;  /* 0x000000ffff197224 */ /* 0x000fe200078e00ff */
[----:B------:R-:W-:Y:S02]  /*1300*/  CS2R R26, SRZ ;  /* 0x00000000001a7805 */ /* 0x000fe4000001ff00 */
[----:B------:R-:W-:Y:S01]  /*1310*/  CS2R R28, SRZ ;  /* 0x00000000001c7805 */ /* 0x000fe2000001ff00 */
[----:B------:R-:W-:Y:S01]  /*1320*/  VOTEU.ALL UP0, P2 ;  /* 0x00000000003f7886 */ /* 0x000fe20001000000 */
[----:B------:R-:W-:Y:S01]  /*1330*/  UMOV UR6, 0x1 ;  /* 0x0000000100067882 */ /* 0x000fe20000000000 */
[----:B------:R-:W-:Y:S01]  /*1340*/  VOTEU.ALL UP1, P2 ;  /* 0x00000000003f7886 */ /* 0x000fe20001020000 */
[----:B------:R-:W-:Y:S01]  /*1350*/  VOTEU.ALL UP2, P2 ;  /* 0x00000000003f7886 */ /* 0x000fe20001040000 */
[----:B------:R-:W-:Y:S01]  /*1360*/  VOTEU.ALL UP3, P2 ;  /* 0x00000000003f7886 */ /* 0x000fe20001060000 */
[----:B------:R-:W-:-:S04]  /*1370*/  @!UP0 UIADD3 UR8, -UR6, 0x100000, URZ ;  /* 0x0010000006088890 */ /* 0x000fc8000fffe13f */
[----:B------:R-:W-:Y:S02]  /*1380*/  @!UP0 USHF.L.U32 UR9, UR8, 0xb, URZ ;  /* 0x0000000b08098899 */ /* 0x000fe4000800063f */
[----:B------:R-:W-:Y:S01]  /*1390*/  @!UP0 USHF.L.U32 UR8, UR8, 0x1, URZ ;  /* 0x0000000108088899 */ /* 0x000fe2000800063f */
[----:B------:R-:W-:Y:S01]  /*13a0*/  CS2R R30, SRZ ;  /* 0x00000000001e7805 */ /* 0x000fe2000001ff00 */
        /* <DEDUP_REMOVED lines=12> */
[----:B------:R-:W-:Y:S01]  /*1470*/  VOTEU.ALL UP0, P2 ;  /* 0x00000000003f7886 */ /* 0x000fe20001000000 */
[----:B------:R-:W-:Y:S02]  /*1480*/  CS2R R38, SRZ ;  /* 0x0000000000267805 */ /* 0x000fe4000001ff00 */
[----:B------:R-:W-:Y:S02]  /*1490*/  CS2R R40, SRZ ;  /* 0x0000000000287805 */ /* 0x000fe4000001ff00 */
[----:B------:R-:W-:Y:S02]  /*14a0*/  CS2R R42, SRZ ;  /* 0x00000000002a7805 */ /* 0x000fe4000001ff00 */
[----:B------:R-:W-:Y:S01]  /*14b0*/  CS2R R44, SRZ ;  /* 0x00000000002c7805 */ /* 0x000fe2000001ff00 */
[----:B------:R-:W2:Y:S02]  /*14c0*/  FENCE.VIEW.ASYNC.S ;  /* 0x00000000000073c6 */ /* 0x000ea40000000000 */
[----:B--2---:R-:W2:Y:S02]  /*14d0*/  @!UP0 SYNCS.EXCH.64 URZ, [UR20+0xc000], UR8 ;  /* 0x00c00008143f85b2 */ /* 0x004ea40008000100 */
[----:B--2---:R-:W-:Y:S01]  /*14e0*/  BAR.SYNC.DEFER_BLOCKING 0x0 ;  /* 0x0000000000007b1d */ /* 0x004fe20000010000 */
[----:B------:R-:W-:-:S02]  /*14f0*/  CS2R R46, SRZ ;  /* 0x00000000002e7805 */ /* 0x000fc4000001ff00 */
[----:B------:R-:W-:Y:S02]  /*1500*/  CS2R R48, SRZ ;  /* 0x0000000000307805 */ /* 0x000fe4000001ff00 */
[----:B------:R-:W-:Y:S02]  /*1510*/  CS2R R50, SRZ ;  /* 0x0000000000327805 */ /* 0x000fe4000001ff00 */
[----:B------:R-:W-:Y:S02]  /*1520*/  CS2R R52, SRZ ;  /* 0x0000000000347805 */ /* 0x000fe4000001ff00 */
[----:B------:R-:W-:Y:S01]  /*1530*/  CS2R R54, SRZ ;  /* 0x0000000000367805 */ /* 0x000fe2000001ff00 */
[----:B------:R2:W4:Y:S02]  /*1540*/  @!UP1 SYNCS.EXCH.64 URZ, [UR20+0xc008], UR10 ;  /* 0x00c0080a143f95b2 */ /* 0x0005240008000100 */
[----:B----4-:R-:W-:Y:S01]  /*1550*/  BAR.SYNC.DEFER_BLOCKING 0x0 ;  /* 0x0000000000007b1d */ /* 0x010fe20000010000 */
[----:B--2---:R-:W-:-:S05]  /*1560*/  USHF.L.U32 UR11, UR28, 0x7, URZ ;  /* 0x000000071c0b7899 */ /* 0x004fca000800063f */
[----:B------:R2:W4:Y:S02]  /*1570*/  @!UP2 SYNCS.EXCH.64 URZ, [UR20+0xc010], UR12 ;  /* 0x00c0100c143fa5b2 */ /* 0x0005240008000100 */
[----:B----4-:R-:W-:Y:S06]  /*1580*/  BAR.SYNC.DEFER_BLOCKING 0x0 ;  /* 0x0000000000007b1d */ /* 0x010fec0000010000 */
[----:B------:R2:W4:Y:S01]  /*1590*/  @!UP3 SYNCS.EXCH.64 URZ, [UR20+0xc018], UR6 ;  /* 0x00c01806143fb5b2 */ /* 0x0005220008000100 */
[----:B------:R-:W-:Y:S05]  /*15a0*/  @!P1 BRA `(.L_x_47) ;  /* 0x0000000400409947 */ /* 0x000fea0003800000 */
[----:B------:R-:W-:Y:S02]  /*15b0*/  CS2R R24, SRZ ;  /* 0x0000000000187805 */ /* 0x000fe4000001ff00 */
[----:B------:R-:W-:Y:S02]  /*15c0*/  CS2R R26, SRZ ;  /* 0x00000000001a7805 */ /* 0x000fe4000001ff00 */
[----:B------:R-:W-:Y:S02]  /*15d0*/  CS2R R28, SRZ ;  /* 0x00000000001c7805 */ /* 0x000fe4000001ff00 */
[----:B------:R-:W-:Y:S02]  /*15e0*/  CS2R R30, SRZ ;  /* 0x00000000001e7805 */ /* 0x000fe4000001ff00 */
[----:B------:R-:W-:Y:S02]  /*15f0*/  CS2R R32, SRZ ;  /* 0x0000000000207805 */ /* 0x000fe4000001ff00 */
[----:B------:R-:W-:-:S02]  /*1600*/  CS2R R34, SRZ ;  /* 0x0000000000227805 */ /* 0x000fc4000001ff00 */
        /* <DEDUP_REMOVED lines=9> */
[----:B------:R-:W-:Y:S01]  /*16a0*/  CS2R R54, SRZ ;  /* 0x0000000000367805 */ /* 0x000fe2000001ff00 */
[----:B------:R-:W-:Y:S01]  /*16b0*/  UMOV UR5, URZ ;  /* 0x0000003f00057c82 */ /* 0x000fe20008000000 */
[----:B------:R-:W-:-:S05]  /*16c0*/  UMOV UR14, URZ ;  /* 0x0000003f000e7c82 */ /* 0x000fca0008000000 */
.L_x_49:
[----:B----4-:R-:W-:Y:S01]  /*16d0*/  BAR.SYNC.DEFER_BLOCKING 0x0 ;  /* 0x0000000000007b1d */ /* 0x010fe20000010000 */
[----:B------:R-:W-:Y:S01]  /*16e0*/  ULEA UR18, UR5, UR20, 0x3 ;  /* 0x0000001405127291 */ /* 0x000fe2000f8e183f */
[----:B-1----:R-:W-:Y:S01]  /*16f0*/  @!P2 IMAD.MOV.U32 R2, RZ, RZ, 0x3000 ;  /* 0x00003000ff02a424 */ /* 0x002fe200078e00ff */
[----:B------:R-:W-:Y:S01]  /*1700*/  ELECT P0, URZ, PT ;  /* 0x00000000003f782f */ /* 0x000fe20003800000 */
[----:B--2---:R-:W-:-:S03]  /*1710*/  ULEA UR12, UR5, UR20, 0xc ;  /* 0x00000014050c7291 */ /* 0x004fc6000f8e603f */
[----:B------:R-:W-:Y:S02]  /*1720*/  ISETP.LT.U32.AND P0, PT, R6, 0x20, P0 ;  /* 0x000000200600780c */ /* 0x000fe40000701070 */
[----:B------:R-:W-:Y:S01]  /*1730*/  ELECT P1, URZ, PT ;  /* 0x00000000003f782f */ /* 0x000fe20003820000 */
[----:B------:R-:W-:-:S03]  /*1740*/  UIADD3 UR12, UR12, 0x8000, URZ ;  /* 0x000080000c0c7890 */ /* 0x000fc6000fffe03f */
[----:B------:R-:W-:Y:S01]  /*1750*/  ISETP.LT.U32.AND P1, PT, R6, 0x20, P1 ;  /* 0x000000200600780c */ /* 0x000fe20000f21070 */
[----:B------:R-:W-:Y:S01]  /*1760*/  ULEA UR8, UR5, UR20, 0xd ;  /* 0x0000001405087291 */ /* 0x000fe2000f8e683f */
[----:B------:R-:W-:-:S05]  /*1770*/  UMOV UR10, UR14 ;  /* 0x0000000e000a7c82 */ /* 0x000fca0008000000 */
[----:B------:R-:W-:Y:S01]  /*1780*/  VOTEU.ANY UP0, P0 ;  /* 0x00000000003f7886 */ /* 0x000fe20000000100 */
[----:B------:R-:W-:Y:S01]  /*1790*/  VOTEU.ANY UP2, P0 ;  /* 0x00000000003f7886 */ /* 0x000fe20000040100 */
[----:B------:R1:W-:Y:S03]  /*17a0*/  @!P2 SYNCS.ARRIVE.TRANS64 RZ, [UR18+0xc000], R2 ;  /* 0x00c00002ffffa9a7 */ /* 0x0003e60008000012 */
[----:B------:R-:W-:Y:S01]  /*17b0*/  @UP0 UIADD3 UR13, UR18, 0xc000, URZ ;  /* 0x0000c000120d0890 */ /* 0x000fe2000fffe03f */
[----:B------:R-:W-:Y:S01]  /*17c0*/  @UP0 UMOV UR6, UR22 ;  /* 0x0000001600060c82 */ /* 0x000fe20008000000 */
[----:B------:R-:W-:Y:S01]  /*17d0*/  @UP0 UMOV UR7, UR23 ;  /* 0x0000001700070c82 */ /* 0x000fe20008000000 */
[----:B------:R-:W-:Y:S01]  /*17e0*/  BAR.SYNC.DEFER_BLOCKING 0x0 ;  /* 0x0000000000007b1d */ /* 0x000fe20000010000 */
[----:B-1----:R-:W-:-:S05]  /*17f0*/  IMAD.U32 R2, RZ, RZ, UR4 ;  /* 0x00000004ff027e24 */ /* 0x002fca000f8e00ff */
[----:B------:R-:W-:Y:S01]  /*1800*/  VOTEU.ANY UP1, P1 ;  /* 0x00000000003f7886 */ /* 0x000fe20000820100 */
[----:B------:R-:W-:Y:S01]  /*1810*/  VOTEU.ANY UP3, P1 ;  /* 0x00000000003f7886 */ /* 0x000fe20000860100 */
[----:B------:R-:W-:-:S03]  /*1820*/  SHF.L.U32 R2, R2, 0x1f, RZ ;  /* 0x0000001f02027819 */ /* 0x000fc600000006ff */
[----:B------:R-:W-:Y:S01]  /*1830*/  @UP1 UIADD3 UR9, UR18, 0xc000, URZ ;  /* 0x0000c00012091890 */ /* 0x000fe2000fffe03f */
[----:B------:R-:W-:Y:S01]  /*1840*/  @UP1 UMOV UR16, UR24 ;  /* 0x0000001800101c82 */ /* 0x000fe20008000000 */
[----:B------:R-:W-:Y:S01]  /*1850*/  @UP1 UMOV UR17, UR25 ;  /* 0x0000001900111c82 */ /* 0x000fe20008000000 */
[----:B------:R1:W-:Y:S01]  /*1860*/  @UP2 UTMALDG.2D [UR12], [UR6] ;  /* 0x0000000c060025b4 */ /* 0x0003e20008008000 */
[----:B------:R2:W-:Y:S06]  /*1870*/  MEMBAR.ALL.CTA ;  /* 0x0000000000007992 */ /* 0x0005ec0000008000 */
[----:B--2---:R-:W2:Y:S02]  /*1880*/  FENCE.VIEW.ASYNC.S ;  /* 0x00000000000073c6 */ /* 0x004ea40000000000 */
[----:B--2---:R-:W-:Y:S06]  /*1890*/  BAR.SYNC.DEFER_BLOCKING 0x0 ;  /* 0x0000000000007b1d */ /* 0x004fec0000010000 */
[----:B------:R1:W-:Y:S02]  /*18a0*/  @UP3 UTMALDG.2D [UR8], [UR16] ;  /* 0x00000008100035b4 */ /* 0x0003e40008008000 */
[----:B------:R-:W-:Y:S06]  /*18b0*/  BAR.SYNC.DEFER_BLOCKING 0x0 ;  /* 0x0000000000007b1d */ /* 0x000fec0000010000 */
[----:B------:R-:W2:Y:S02]  /*18c0*/  SYNCS.PHASECHK.TRANS64.TRYWAIT P0, [UR18+0xc000], R2 ;  /* 0x00c00002ff0075a7 */ /* 0x000ea40008000152 */
[----:B-12---:R-:W-:Y:S05]  /*18d0*/  @!P0 BRA `(.L_x_48) ;  /* 0x00000004006c8947 */ /* 0x006fea0003800000 */
.L_x_50:
[----:B------:R-:W-:Y:S01]  /*18e0*/  USHF.L.U32 UR6, UR21, 0x6, URZ ;  /* 0x0000000615067899 */ /* 0x000fe2000800063f */
[----:B------:R-:W-:Y:S02]  /*18f0*/  WARPGROUP.DEPBAR.LE gsb0, 0x0 ;  /* 0x00008000000079c5 */ /* 0x000fe40000010000 */
[----:B------:R-:W-:Y:S01]  /*1900*/  USHF.R.U32.HI UR7, URZ, 0x4, UR12 ;  /* 0x000000043f077899 */ /* 0x000fe2000801160c */
[----:B------:R-:W-:Y:S01]  /*1910*/  WARPGROUP.ARRIVE ;  /* 0x00000000000079c5 */ /* 0x000fe20000000000 */
[----:B------:R-:W-:Y:S01]  /*1920*/  ULOP3.LUT UR6, UR6, 0x100, URZ, 0xc0, !UPT ;  /* 0x0000010006067892 */ /* 0x000fe2000f8ec03f */
[----:B------:R-:W1:Y:S01]  /*1930*/  LDC R2, c[0x0][0x230] ;  /* 0x00008c00ff027b82 */ /* 0x000e620000000800 */
[----:B------:R-:W-:Y:S01]  /*1940*/  UMOV UR17, 0x80000020 ;  /* 0x8000002000117882 */ /* 0x000fe20000000000 */
[----:B------:R-:W-:Y:S01]  /*1950*/  UMOV UR19, 0x80000020 ;  /* 0x8000002000137882 */ /* 0x000fe20000000000 */
[----:B------:R-:W-:Y:S02]  /*1960*/  ULEA.HI UR8, UR8, UR6, URZ, 0x1c ;  /* 0x0000000608087291 */ /* 0x000fe4000f8fe03f */
[----:B------:R-:W-:-:S02]  /*1970*/  USGXT.U32 UR6, UR7, 0xe ;  /* 0x0000000e0706789a */ /* 0x000fc40008000000 */
[----:B------:R-:W-:Y:S02]  /*1980*/  ULOP3.LUT UR8, UR8, 0x3fff, URZ, 0xc0, !UPT ;  /* 0x00003fff08087892 */ /* 0x000fe4000f8ec03f */
[----:B------:R-:W-:Y:S01]  /*1990*/  UIADD3 UR14, UR14, 0x20, URZ ;  /* 0x000000200e0e7890 */ /* 0x000fe2000fffe03f */
[----:B------:R-:W-:Y:S02]  /*19a0*/  UMOV UR7, URZ ;  /* 0x0000003f00077c82 */ /* 0x000fe40008000000 */
[----:B------:R-:W-:Y:S01]  /*19b0*/  UMOV UR16, UR6 ;  /* 0x0000000600107c82 */ /* 0x000fe20008000000 */
[----:B------:R-:W-:Y:S01]  /*19c0*/  UIADD3 UR5, UR5, 0x1, URZ ;  /* 0x0000000105057890 */ /* 0x000fe2000fffe03f */
[----:B------:R-:W-:Y:S01]  /*19d0*/  UMOV UR18, UR8 ;  /* 0x0000000800127c82 */ /* 0x000fe20008000000 */
[----:B------:R-:W-:Y:S01]  /*19e0*/  UMOV UR9, URZ ;  /* 0x0000003f00097c82 */ /* 0x000fe20008000000 */
[----:B------:R-:W-:Y:S01]  /*19f0*/  HGMMA.64x64x16.F32 R24, gdesc[UR16], R24 ;  /* 0x00e00000101879f0 */ /* 0x000fe20008700818 */
[----:B------:R-:W-:Y:S01]  /*1a00*/  UMOV UR18, 0xfffffffe ;  /* 0xfffffffe00127882 */ /* 0x000fe20000000000 */
[----:B------:R-:W-:Y:S01]  /*1a10*/  UMOV UR19, 0x7fffffdf ;  /* 0x7fffffdf00137882 */ /* 0x000fe20000000000 */
[----:B------:R-:W-:-:S02]  /*1a20*/  UISETP.NE.U32.AND UP0, UPT, UR5, 0x4, UPT ;  /* 0x000000040500788c */ /* 0x000fc4000bf05070 */
[----:B------:R-:W-:Y:S01]  /*1a30*/  UIADD3.64 UR16, UR6, -UR18, URZ ;  /* 0x8000001206107297 */ /* 0x000fe2000fffe03f */
[----:B-1----:R-:W-:Y:S01]  /*1a40*/  ISETP.LE.AND P0, PT, R2, UR14, PT ;  /* 0x0000000e02007c0c */ /* 0x002fe2000bf03270 */
[----:B------:R-:W-:Y:S02]  /*1a50*/  UIADD3.64 UR18, UR8, -UR18, URZ ;  /* 0x8000001208127297 */ /* 0x000fe4000fffe03f */
[----:B------:R-:W-:Y:S02]  /*1a60*/  USEL UR6, URZ, 0x1, UP0 ;  /* 0x000000013f067887 */ /* 0x000fe40008000000 */
[----:B------:R-:W-:Y:S02]  /*1a70*/  USEL UR5, UR5, URZ, UP0 ;  /* 0x0000003f05057287 */ /* 0x000fe40008000000 */
[----:B------:R-:W-:-:S03]  /*1a80*/  ULOP3.LUT UR4, UR4, UR6, URZ, 0x3c, !UPT ;  /* 0x0000000604047292 */ /* 0x000fc6000f8e3c3f */
[----:B------:R-:W-:Y:S03]  /*1a90*/  HGMMA.64x64x16.F32 R24, gdesc[UR16], R24, gsb0 ;  /* 0x00e00000101879f0 */ /* 0x000fe60008000818 */
[----:B------:R-:W-:Y:S06]  /*1aa0*/  @!P0 BRA `(.L_x_49) ;  /* 0xfffffffc00088947 */ /* 0x000fec000383ffff */
.L_x_47:
[----:B------:R-:W-:Y:S02]  /*1ab0*/  WARPGROUP.DEPBAR.LE gsb0, 0x0 ;  /* 0x00008000000079c5 */ /* 0x000fe40000010000 */
[----:B----4-:R-:W-:Y:S01]  /*1ac0*/  BAR.SYNC.DEFER_BLOCKING 0x0 ;  /* 0x0000000000007b1d */ /* 0x010fe20000010000 */
[C---:B-1----:R-:W-:Y:S01]  /*1ad0*/  IMAD.SHL.U32 R2, R0.reuse, 0x80, RZ ;  /* 0x0000008000027824 */ /* 0x042fe200078e00ff */
[----:B------:R-:W-:Y:S01]  /*1ae0*/  F2FP.F16.F32.PACK_AB R24, R25, R24 ;  /* 0x000000181918723e */ /* 0x000fe200000000ff */
[----:B------:R-:W-:Y:S01]  /*1af0*/  IMAD.SHL.U32 R3, R0, 0x40, RZ ;  /* 0x0000004000037824 */ /* 0x000fe200078e00ff */
[----:B------:R-:W-:Y:S02]  /*1b00*/  F2FP.F16.F32.PACK_AB R25, R27, R26 ;  /* 0x0000001a1b19723e */ /* 0x000fe400000000ff */
[----:B------:R-:W-:Y:S02]  /*1b10*/  ELECT P0, URZ, PT ;  /* 0x00000000003f782f */ /* 0x000fe40003800000 */
[----:B------:R-:W-:Y:S01]  /*1b20*/  LOP3.LUT R2, R2, 0x780, RZ, 0xc0, !PT ;  /* 0x0000078002027812 */ /* 0x000fe200078ec0ff */
[----:B------:R-:W-:Y:S01]  /*1b30*/  ULOP3.LUT UR21, UR21, 0x1, URZ, 0xc0, !UPT ;  /* 0x0000000115157892 */ /* 0x000fe2000f8ec03f */
[----:B------:R-:W-:Y:S01]  /*1b40*/  F2FP.F16.F32.PACK_AB R32, R33, R32 ;  /* 0x000000202120723e */ /* 0x000fe200000000ff */
[----:B------:R-:W-:Y:S01]  /*1b50*/  UMOV UR10, UR15 ;  /* 0x0000000f000a7c82 */ /* 0x000fe20008000000 */
[----:B---3--:R-:W-:Y:S01]  /*1b60*/  LOP3.LUT R4, R2, 0x3800, R3, 0xf8, !PT ;  /* 0x0000380002047812 */ /* 0x008fe200078ef803 */
[----:B------:R-:W-:Y:S01]  /*1b70*/  IMAD.SHL.U32 R2, R0, 0x10, RZ ;  /* 0x0000001000027824 */ /* 0x000fe200078e00ff */
[----:B------:R-:W-:Y:S01]  /*1b80*/  F2FP.F16.F32.PACK_AB R26, R29, R28 ;  /* 0x0000001c1d1a723e */ /* 0x000fe200000000ff */
[----:B------:R-:W-:Y:S01]  /*1b90*/  ULEA UR9, UR21, UR11, 0x6 ;  /* 0x0000000b15097291 */ /* 0x000fe2000f8e303f */
[----:B------:R-:W-:Y:S01]  /*1ba0*/  F2FP.F16.F32.PACK_AB R27, R31, R30 ;  /* 0x0000001e1f1b723e */ /* 0x000fe200000000ff */
[----:B------:R-:W-:Y:S01]  /*1bb0*/  ULEA UR8, UR21, UR20, 0xd ;  /* 0x0000001415087291 */ /* 0x000fe2000f8e683f */
[----:B------:R-:W-:-:S02]  /*1bc0*/  LOP3.LUT R3, R2, 0x70, RZ, 0xc0, !PT ;  /* 0x0000007002037812 */ /* 0x000fc400078ec0ff */
[----:B------:R-:W-:Y:S02]  /*1bd0*/  F2FP.F16.F32.PACK_AB R33, R35, R34 ;  /* 0x000000222321723e */ /* 0x000fe400000000ff */
[----:B------:R-:W-:Y:S02]  /*1be0*/  LOP3.LUT R3, R3, 0x10, R0, 0x78, !PT ;  /* 0x0000001003037812 */ /* 0x000fe400078e7800 */
[----:B------:R-:W-:Y:S01]  /*1bf0*/  F2FP.F16.F32.PACK_AB R40, R41, R40 ;  /* 0x000000282928723e */ /* 0x000fe200000000ff */
[----:B------:R-:W1:Y:S02]  /*1c00*/  @!P2 SYNCS.CCTL.IV [UR20+0xc000] ;  /* 0x00c00000ff00a9b1 */ /* 0x000e640008000014 */
[----:B-1----:R-:W-:Y:S01]  /*1c10*/  BAR.SYNC.DEFER_BLOCKING 0x0 ;  /* 0x0000000000007b1d */ /* 0x002fe20000010000 */
[----:B------:R-:W-:Y:S02]  /*1c20*/  LOP3.LUT R3, R4, R3, RZ, 0xfc, !PT ;  /* 0x0000000304037212 */ /* 0x000fe400078efcff */
[----:B------:R-:W-:-:S02]  /*1c30*/  F2FP.F16.F32.PACK_AB R34, R37, R36 ;  /* 0x000000242522723e */ /* 0x000fc400000000ff */
[C---:B------:R-:W-:Y:S01]  /*1c40*/  LOP3.LUT R2, R3.reuse, 0x20, RZ, 0x3c, !PT ;  /* 0x0000002003027812 */ /* 0x040fe200078e3cff */
[C---:B------:R-:W-:Y:S01]  /*1c50*/  VIADD R0, R3.reuse, UR20 ;  /* 0x0000001403007c36 */ /* 0x040fe20008000000 */
[C---:B------:R-:W-:Y:S02]  /*1c60*/  LOP3.LUT R4, R3.reuse, 0x40, RZ, 0x3c, !PT ;  /* 0x0000004003047812 */ /* 0x040fe400078e3cff */
[----:B------:R-:W-:Y:S01]  /*1c70*/  LOP3.LUT R3, R3, 0x60, RZ, 0x3c, !PT ;  /* 0x0000006003037812 */ /* 0x000fe200078e3cff */
[----:B------:R-:W-:Y:S01]  /*1c80*/  VIADD R2, R2, UR20 ;  /* 0x0000001402027c36 */ /* 0x000fe20008000000 */
[----:B------:R-:W-:Y:S01]  /*1c90*/  F2FP.F16.F32.PACK_AB R35, R39, R38 ;  /* 0x000000262723723e */ /* 0x000fe200000000ff */
[----:B------:R-:W-:Y:S01]  /*1ca0*/  VIADD R4, R4, UR20 ;  /* 0x0000001404047c36 */ /* 0x000fe20008000000 */
[----:B------:R-:W-:Y:S01]  /*1cb0*/  F2FP.F16.F32.PACK_AB R41, R43, R42 ;  /* 0x0000002a2b29723e */ /* 0x000fe200000000ff */
[----:B------:R-:W-:Y:S01]  /*1cc0*/  VIADD R3, R3, UR20 ;  /* 0x0000001403037c36 */ /* 0x000fe20008000000 */
[----:B------:R-:W-:-:S02]  /*1cd0*/  F2FP.F16.F32.PACK_AB R48, R49, R48 ;  /* 0x000000303130723e */ /* 0x000fc400000000ff */
[----:B------:R-:W-:Y:S02]  /*1ce0*/  F2FP.F16.F32.PACK_AB R42, R45, R44 ;  /* 0x0000002c2d2a723e */ /* 0x000fe400000000ff */
[----:B------:R-:W-:Y:S02]  /*1cf0*/  F2FP.F16.F32.PACK_AB R43, R47, R46 ;  /* 0x0000002e2f2b723e */ /* 0x000fe400000000ff */
[----:B------:R-:W-:Y:S02]  /*1d00*/  F2FP.F16.F32.PACK_AB R49, R51, R50 ;  /* 0x000000323331723e */ /* 0x000fe400000000ff */
[----:B------:R-:W-:Y:S01]  /*1d10*/  F2FP.F16.F32.PACK_AB R50, R53, R52 ;  /* 0x000000343532723e */ /* 0x000fe200000000ff */
[----:B------:R-:W1:Y:S02]  /*1d20*/  @!P2 SYNCS.CCTL.IV [UR20+0xc008] ;  /* 0x00c00800ff00a9b1 */ /* 0x000e640008000014 */
[----:B-1----:R-:W-:Y:S01]  /*1d30*/  BAR.SYNC.DEFER_BLOCKING 0x0 ;  /* 0x0000000000007b1d */ /* 0x002fe20000010000 */
[----:B------:R-:W-:-:S02]  /*1d40*/  F2FP.F16.F32.PACK_AB R51, R55, R54 ;  /* 0x000000363733723e */ /* 0x000fc400000000ff */
[----:B------:R-:W-:-:S13]  /*1d50*/  ISETP.LT.U32.AND P0, PT, R6, 0x40, P0 ;  /* 0x000000400600780c */ /* 0x000fda0000701070 */
[----:B------:R-:W-:Y:S01]  /*1d60*/  VOTEU.ANY UP0, P0 ;  /* 0x00000000003f7886 */ /* 0x000fe20000000100 */
[----:B------:R-:W-:-:S04]  /*1d70*/  VOTEU.ANY UP1, P0 ;  /* 0x00000000003f7886 */ /* 0x000fc80000020100 */
[----:B--2---:R-:W-:Y:S01]  /*1d80*/  @UP0 UMOV UR6, UR26 ;  /* 0x0000001a00060c82 */ /* 0x004fe20008000000 */
[----:B------:R-:W-:Y:S01]  /*1d90*/  @UP0 UMOV UR7, UR27 ;  /* 0x0000001b00070c82 */ /* 0x000fe20008000000 */
[----:B------:R-:W1:Y:S02]  /*1da0*/  @!P2 SYNCS.CCTL.IV [UR20+0xc010] ;  /* 0x00c01000ff00a9b1 */ /* 0x000e640008000014 */
[----:B-1----:R-:W-:Y:S06]  /*1db0*/  BAR.SYNC.DEFER_BLOCKING 0x0 ;  /* 0x0000000000007b1d */ /* 0x002fec0000010000 */
[----:B------:R-:W1:Y:S02]  /*1dc0*/  @!P2 SYNCS.CCTL.IV [UR20+0xc018] ;  /* 0x00c01800ff00a9b1 */ /* 0x000e640008000014 */
[----:B-1----:R-:W-:Y:S04]  /*1dd0*/  STSM.16.M88.4 [R0], R24 ;  /* 0x0000001800007844 */ /* 0x002fe80000000200 */
[----:B------:R-:W-:Y:S04]  /*1de0*/  STSM.16.M88.4 [R2], R32 ;  /* 0x0000002002007844 */ /* 0x000fe80000000200 */
[----:B------:R-:W-:Y:S04]  /*1df0*/  STSM.16.M88.4 [R4], R40 ;  /* 0x0000002804007844 */ /* 0x000fe80000000200 */
[----:B------:R-:W-:Y:S01]  /*1e00*/  STSM.16.M88.4 [R3], R48 ;  /* 0x0000003003007844 */ /* 0x000fe20000000200 */
[----:B------:R1:W-:Y:S06]  /*1e10*/  MEMBAR.ALL.CTA ;  /* 0x0000000000007992 */ /* 0x0003ec0000008000 */
[----:B-1----:R-:W1:Y:S02]  /*1e20*/  FENCE.VIEW.ASYNC.S ;  /* 0x00000000000073c6 */ /* 0x002e640000000000 */
[----:B-1----:R-:W-:Y:S06]  /*1e30*/  BAR.SYNC.DEFER_BLOCKING 0x0 ;  /* 0x0000000000007b1d */ /* 0x002fec0000010000 */
[----:B------:R1:W-:Y:S01]  /*1e40*/  @UP1 UTMASTG.2D [UR8], [UR6] ;  /* 0x00000008060013b5 */ /* 0x0003e20008008000 */
[----:B------:R0:W-:Y:S01]  /*1e50*/  UTMACMDFLUSH ;  /* 0x00000000000079b7 */ /* 0x0001e20000000000 */
[----:B------:R-:W-:-:S04]  /*1e60*/  DEPBAR.LE SB0, 0x0 ;  /* 0x000080000000791a */ /* 0x000fc80000000000 */
[----:B------:R-:W-:Y:S06]  /*1e70*/  BAR.SYNC.DEFER_BLOCKING 0x0 ;  /* 0x0000000000007b1d */ /* 0x000fec0000010000 */
[----:B-1----:R-:W-:Y:S05]  /*1e80*/  EXIT ;  /* 0x000000000000794d */ /* 0x002fea0003800000 */
.L_x_48:
[----:B------:R-:W1:Y:S02]  /*1e90*/  SYNCS.PHASECHK.TRANS64.TRYWAIT P0, [UR18+0xc000], R2 ;  /* 0x00c00002ff0075a7 */ /* 0x000e640008000152 */
[----:B-1----:R-:W-:Y:S05]  /*1ea0*/  @!P0 BRA `(.L_x_48) ;  /* 0xfffffffc00f88947 */ /* 0x002fea000383ffff */
[----:B------:R-:W-:Y:S05]  /*1eb0*/  BRA `(.L_x_50) ;  /* 0xfffffff800887947 */ /* 0x000fea000383ffff */
.L_x_51:
[----:B------:R-:W-:-:S00]  /*1ec0*/  BRA `(.L_x_51) ;  /* 0xfffffffc00fc7947 */ /* 0x000fc0000383ffff */
[----:B------:R-:W-:-:S00]  /*1ed0*/  NOP ;  /* 0x0000000000007918 */ /* 0x000fc00000000000 */
        /* <DEDUP_REMOVED lines=10> */
.L_x_52:


//--------------------- .nv.shared.gluon_wgmma    --------------------------
	.section	.nv.shared.gluon_wgmma,"aw",@nobits
	.sectionflags	@""
	.align	16
	.zero		1024


//--------------------- .nv.shared.reserved.0     --------------------------
	.section	.nv.shared.reserved.0,"aw",@nobits
	.weak		__nv_reservedSMEM_offset_0_alias
	.size		__nv_reservedSMEM_offset_0_alias, 0, 0
	.other		__nv_reservedSMEM_offset_0_alias,@"STO_CUDA_RESERVED_SHARED STV_DEFAULT"
__nv_reservedSMEM_offset_0_alias:
	.zero		0


//--------------------- .nv.constant0.gluon_wgmma --------------------------
	.section	.nv.constant0.gluon_wgmma,"a",@progbits
	.sectionflags	@""
	.align	4
.nv.constant0.gluon_wgmma:
	.zero		608


//--------------------- SYMBOLS --------------------------

	.type		.nv.reservedSmem.offset0,@object
	.size		.nv.reservedSmem.offset0,0x4
